	.target	sm_100a

	.elftype	@"ET_EXEC"


//--------------------- .note.nv.tkinfo           --------------------------
	.section	.note.nv.tkinfo,"",@"SHT_NOTE"
	.sectionflags	@"SHF_NOTE_NV_TKINFO"
	.tkinfo
        /*0018*/ 	.word	0x00000002
        /*0030*/ 	.string	""
        /*0030*/ 	.string	"ptxas"
        /*0030*/ 	.string	"Cuda compilation tools, release 13.0, V13.0.88"
        /*0030*/ 	.string	"Build cuda_13.0.r13.0/compiler.36424714_0"
        /*0030*/ 	.string	"-arch sm_100a -m 64 "



//--------------------- .note.nv.cuinfo           --------------------------
	.section	.note.nv.cuinfo,"",@"SHT_NOTE"
	.sectionflags	@"SHF_NOTE_NV_CUINFO"
        /*0018*/ 	.short	0x0002
        /*001a*/ 	.short	0x0064
        /*001c*/ 	.short	0x0082
	.zero		2


//--------------------- .nv.info                  --------------------------
	.section	.nv.info,"",@"SHT_CUDA_INFO"
	.align	4


	//----- nvinfo : EIATTR_REGCOUNT
	.align		4
        /*0000*/ 	.byte	0x04, 0x2f
        /*0002*/ 	.short	(.L_19 - .L_18)
	.align		4
.L_18:
        /*0004*/ 	.word	index@(_ZN7cutlass13device_kernelINS_4gemm6kernel13GemmUniversalIN4cute5tupleIJiiiiEEENS1_10collective13CollectiveMmaINS1_35MainloopSm100TmaUmmaWarpSpecializedILi3ELi2ELi4ENS5_IJNS4_1CILi2EEENSA_ILi1EEESC_EEEEENS5_IJNSA_ILi64EEENSA_ILi256EEESF_EEENS_6half_tENS5_IJlSC_lEEESI_SJ_NS4_8TiledMMAINS4_8MMA_AtomIJNS4_20SM100_MMA_F16BF16_SSISI_SI_fLi64ELi256ELNS4_4UMMA5MajorE0ELSO_0ELNSN_7ScaleInE0ELSP_0EEEEEENS4_6LayoutINS5_IJSC_SC_SC_EEENS5_IJNSA_ILi0EEESU_SU_EEEEENS5_IJNS4_10UnderscoreESX_SX_EEEEENS4_13SM90_TMA_LOADENS4_14ComposedLayoutINS4_7SwizzleILi3ELi4ELi3EEENS4_18smem_ptr_flag_bitsILi16EEENSS_INS5_IJNSA_ILi8EEESF_EEENS5_IJSF_SC_EEEEEEEvNS4_8identityENS4_23SM90_TMA_LOAD_MULTICASTES1A_vS1B_EENS_8epilogue10collective18CollectiveEpilogueINS1E_23Sm100TmaWarpSpecializedILi4ELi2ELi32ELb1ELb0EEEJSH_NS5_IJNSS_ISF_SC_EES1J_EEESI_SJ_SI_SJ_NS1E_6fusion15FusionCallbacksIS1I_NS1L_17LinearCombinationISI_fSI_fLNS_15FloatRoundStyleE2EEESH_S1K_JEEENS4_5SM1004TMEM4LOAD26SM100_TMEM_LOAD_16dp256b8xES10_S1A_NS4_17SM75_U32x4_LDSM_NENS4_14SM90_TMA_STOREES1A_NS4_17SM90_U32x4_STSM_NENS4_39AutoVectorizingCopyWithAssumedAlignmentILi128EEEEEEvvEEEEvNT_6ParamsE)
        /*0008*/ 	.word	0x0000007a


	//----- nvinfo : EIATTR_FRAME_SIZE
	.align		4
.L_19:
        /*000c*/ 	.byte	0x04, 0x11
        /*000e*/ 	.short	(.L_21 - .L_20)
	.align		4
.L_20:
        /*0010*/ 	.word	index@($__internal_2_$__cuda_sm10x_tcgen05_guardrail_trap_unallocated_columns_being_dealloced)
        /*0014*/ 	.word	0x00000000


	//----- nvinfo : EIATTR_FRAME_SIZE
	.align		4
.L_21:
        /*0018*/ 	.byte	0x04, 0x11
        /*001a*/ 	.short	(.L_23 - .L_22)
	.align		4
.L_22:
        /*001c*/ 	.word	index@($__internal_1_$__cuda_sm10x_tcgen05_guardrail_trap_phase_invalid_during_alloc)
        /*0020*/ 	.word	0x00000000


	//----- nvinfo : EIATTR_FRAME_SIZE
	.align		4
.L_23:
        /*0024*/ 	.byte	0x04, 0x11
        /*0026*/ 	.short	(.L_25 - .L_24)
	.align		4
.L_24:
        /*0028*/ 	.word	index@($__internal_0_$__cuda_sm10x_tcgen05_guardrail_trap_col_being_dealloced_not_returned_by_alloc)
        /*002c*/ 	.word	0x00000000


	//----- nvinfo : EIATTR_FRAME_SIZE
	.align		4
.L_25:
        /*0030*/ 	.byte	0x04, 0x11
        /*0032*/ 	.short	(.L_27 - .L_26)
	.align		4
.L_26:
        /*0034*/ 	.word	index@(_ZN7cutlass13device_kernelINS_4gemm6kernel13GemmUniversalIN4cute5tupleIJiiiiEEENS1_10collective13CollectiveMmaINS1_35MainloopSm100TmaUmmaWarpSpecializedILi3ELi2ELi4ENS5_IJNS4_1CILi2EEENSA_ILi1EEESC_EEEEENS5_IJNSA_ILi64EEENSA_ILi256EEESF_EEENS_6half_tENS5_IJlSC_lEEESI_SJ_NS4_8TiledMMAINS4_8MMA_AtomIJNS4_20SM100_MMA_F16BF16_SSISI_SI_fLi64ELi256ELNS4_4UMMA5MajorE0ELSO_0ELNSN_7ScaleInE0ELSP_0EEEEEENS4_6LayoutINS5_IJSC_SC_SC_EEENS5_IJNSA_ILi0EEESU_SU_EEEEENS5_IJNS4_10UnderscoreESX_SX_EEEEENS4_13SM90_TMA_LOADENS4_14ComposedLayoutINS4_7SwizzleILi3ELi4ELi3EEENS4_18smem_ptr_flag_bitsILi16EEENSS_INS5_IJNSA_ILi8EEESF_EEENS5_IJSF_SC_EEEEEEEvNS4_8identityENS4_23SM90_TMA_LOAD_MULTICASTES1A_vS1B_EENS_8epilogue10collective18CollectiveEpilogueINS1E_23Sm100TmaWarpSpecializedILi4ELi2ELi32ELb1ELb0EEEJSH_NS5_IJNSS_ISF_SC_EES1J_EEESI_SJ_SI_SJ_NS1E_6fusion15FusionCallbacksIS1I_NS1L_17LinearCombinationISI_fSI_fLNS_15FloatRoundStyleE2EEESH_S1K_JEEENS4_5SM1004TMEM4LOAD26SM100_TMEM_LOAD_16dp256b8xES10_S1A_NS4_17SM75_U32x4_LDSM_NENS4_14SM90_TMA_STOREES1A_NS4_17SM90_U32x4_STSM_NENS4_39AutoVectorizingCopyWithAssumedAlignmentILi128EEEEEEvvEEEEvNT_6ParamsE)
        /*0038*/ 	.word	0x00000000


	//----- nvinfo : EIATTR_MIN_STACK_SIZE
	.align		4
.L_27:
        /*003c*/ 	.byte	0x04, 0x12
        /*003e*/ 	.short	(.L_29 - .L_28)
	.align		4
.L_28:
        /*0040*/ 	.word	index@(_ZN7cutlass13device_kernelINS_4gemm6kernel13GemmUniversalIN4cute5tupleIJiiiiEEENS1_10collective13CollectiveMmaINS1_35MainloopSm100TmaUmmaWarpSpecializedILi3ELi2ELi4ENS5_IJNS4_1CILi2EEENSA_ILi1EEESC_EEEEENS5_IJNSA_ILi64EEENSA_ILi256EEESF_EEENS_6half_tENS5_IJlSC_lEEESI_SJ_NS4_8TiledMMAINS4_8MMA_AtomIJNS4_20SM100_MMA_F16BF16_SSISI_SI_fLi64ELi256ELNS4_4UMMA5MajorE0ELSO_0ELNSN_7ScaleInE0ELSP_0EEEEEENS4_6LayoutINS5_IJSC_SC_SC_EEENS5_IJNSA_ILi0EEESU_SU_EEEEENS5_IJNS4_10UnderscoreESX_SX_EEEEENS4_13SM90_TMA_LOADENS4_14ComposedLayoutINS4_7SwizzleILi3ELi4ELi3EEENS4_18smem_ptr_flag_bitsILi16EEENSS_INS5_IJNSA_ILi8EEESF_EEENS5_IJSF_SC_EEEEEEEvNS4_8identityENS4_23SM90_TMA_LOAD_MULTICASTES1A_vS1B_EENS_8epilogue10collective18CollectiveEpilogueINS1E_23Sm100TmaWarpSpecializedILi4ELi2ELi32ELb1ELb0EEEJSH_NS5_IJNSS_ISF_SC_EES1J_EEESI_SJ_SI_SJ_NS1E_6fusion15FusionCallbacksIS1I_NS1L_17LinearCombinationISI_fSI_fLNS_15FloatRoundStyleE2EEESH_S1K_JEEENS4_5SM1004TMEM4LOAD26SM100_TMEM_LOAD_16dp256b8xES10_S1A_NS4_17SM75_U32x4_LDSM_NENS4_14SM90_TMA_STOREES1A_NS4_17SM90_U32x4_STSM_NENS4_39AutoVectorizingCopyWithAssumedAlignmentILi128EEEEEEvvEEEEvNT_6ParamsE)
        /*0044*/ 	.word	0x00000000
.L_29:


//--------------------- .nv.compat                --------------------------
	.section	.nv.compat,"",@"SHT_CUDA_COMPAT_INFO"
	.align	4
        /*0000*/ 	.byte	0x02, 0x09, 0x01, 0x00, 0x02, 0x02, 0x02, 0x00, 0x02, 0x05, 0x05, 0x00, 0x03, 0x07, 0x01, 0x01
        /*0010*/ 	.byte	0x02, 0x03, 0x01, 0x00, 0x02, 0x06, 0x01, 0x00, 0x04, 0x0b, 0x08, 0x00, 0x09, 0x00, 0x00, 0x00
        /*0020*/ 	.byte	0x00, 0x00, 0x00, 0x00


//--------------------- .nv.info._ZN7cutlass13device_kernelINS_4gemm6kernel13GemmUniversalIN4cute5tupleIJiiiiEEENS1_10collective13CollectiveMmaINS1_35MainloopSm100TmaUmmaWarpSpecializedILi3ELi2ELi4ENS5_IJNS4_1CILi2EEENSA_ILi1EEESC_EEEEENS5_IJNSA_ILi64EEENSA_ILi256EEESF_EEENS_6half_tENS5_IJlSC_lEEESI_SJ_NS4_8TiledMMAINS4_8MMA_AtomIJNS4_20SM100_MMA_F16BF16_SSISI_SI_fLi64ELi256ELNS4_4UMMA5MajorE0ELSO_0ELNSN_7ScaleInE0ELSP_0EEEEEENS4_6LayoutINS5_IJSC_SC_SC_EEENS5_IJNSA_ILi0EEESU_SU_EEEEENS5_IJNS4_10UnderscoreESX_SX_EEEEENS4_13SM90_TMA_LOADENS4_14ComposedLayoutINS4_7SwizzleILi3ELi4ELi3EEENS4_18smem_ptr_flag_bitsILi16EEENSS_INS5_IJNSA_ILi8EEESF_EEENS5_IJSF_SC_EEEEEEEvNS4_8identityENS4_23SM90_TMA_LOAD_MULTICASTES1A_vS1B_EENS_8epilogue10collective18CollectiveEpilogueINS1E_23Sm100TmaWarpSpecializedILi4ELi2ELi32ELb1ELb0EEEJSH_NS5_IJNSS_ISF_SC_EES1J_EEESI_SJ_SI_SJ_NS1E_6fusion15FusionCallbacksIS1I_NS1L_17LinearCombinationISI_fSI_fLNS_15FloatRoundStyleE2EEESH_S1K_JEEENS4_5SM1004TMEM4LOAD26SM100_TMEM_LOAD_16dp256b8xES10_S1A_NS4_17SM75_U32x4_LDSM_NENS4_14SM90_TMA_STOREES1A_NS4_17SM90_U32x4_STSM_NENS4_39AutoVectorizingCopyWithAssumedAlignmentILi128EEEEEEvvEEEEvNT_6ParamsE --------------------------
	.section	.nv.info._ZN7cutlass13device_kernelINS_4gemm6kernel13GemmUniversalIN4cute5tupleIJiiiiEEENS1_10collective13CollectiveMmaINS1_35MainloopSm100TmaUmmaWarpSpecializedILi3ELi2ELi4ENS5_IJNS4_1CILi2EEENSA_ILi1EEESC_EEEEENS5_IJNSA_ILi64EEENSA_ILi256EEESF_EEENS_6half_tENS5_IJlSC_lEEESI_SJ_NS4_8TiledMMAINS4_8MMA_AtomIJNS4_20SM100_MMA_F16BF16_SSISI_SI_fLi64ELi256ELNS4_4UMMA5MajorE0ELSO_0ELNSN_7ScaleInE0ELSP_0EEEEEENS4_6LayoutINS5_IJSC_SC_SC_EEENS5_IJNSA_ILi0EEESU_SU_EEEEENS5_IJNS4_10UnderscoreESX_SX_EEEEENS4_13SM90_TMA_LOADENS4_14ComposedLayoutINS4_7SwizzleILi3ELi4ELi3EEENS4_18smem_ptr_flag_bitsILi16EEENSS_INS5_IJNSA_ILi8EEESF_EEENS5_IJSF_SC_EEEEEEEvNS4_8identityENS4_23SM90_TMA_LOAD_MULTICASTES1A_vS1B_EENS_8epilogue10collective18CollectiveEpilogueINS1E_23Sm100TmaWarpSpecializedILi4ELi2ELi32ELb1ELb0EEEJSH_NS5_IJNSS_ISF_SC_EES1J_EEESI_SJ_SI_SJ_NS1E_6fusion15FusionCallbacksIS1I_NS1L_17LinearCombinationISI_fSI_fLNS_15FloatRoundStyleE2EEESH_S1K_JEEENS4_5SM1004TMEM4LOAD26SM100_TMEM_LOAD_16dp256b8xES10_S1A_NS4_17SM75_U32x4_LDSM_NENS4_14SM90_TMA_STOREES1A_NS4_17SM90_U32x4_STSM_NENS4_39AutoVectorizingCopyWithAssumedAlignmentILi128EEEEEEvvEEEEvNT_6ParamsE,"",@"SHT_CUDA_INFO"
	.sectionflags	@""
	.align	4


	//----- nvinfo : EIATTR_CUDA_API_VERSION
	.align		4
        /*0000*/ 	.byte	0x04, 0x37
        /*0002*/ 	.short	(.L_31 - .L_30)
.L_30:
        /*0004*/ 	.word	0x00000082


	//----- nvinfo : EIATTR_KPARAM_INFO
	.align		4
.L_31:
        /*0008*/ 	.byte	0x04, 0x17
        /*000a*/ 	.short	(.L_33 - .L_32)
.L_32:
        /*000c*/ 	.word	0x00000000
        /*0010*/ 	.short	0x0000
        /*0012*/ 	.short	0x0000
        /*0014*/ 	.byte	0x00, 0xf0, 0x01, 0x20


	//----- nvinfo : EIATTR_AT_ENTRY_FRAGMENTS
	.align		4
.L_33:
        /*0018*/ 	.byte	0x04, 0x4f
        /*001a*/ 	.short	(.L_35 - .L_34)


	//   ....[0]....
.L_34:
        /*001c*/ 	.word	0x00000006


	//----- nvinfo : EIATTR_RESERVED_SMEM_USED
	.align		4
.L_35:
        /*0020*/ 	.byte	0x01, 0x41
	.zero		2


	//----- nvinfo : EIATTR_SPARSE_MMA_MASK
	.align		4
        /*0024*/ 	.byte	0x03, 0x50
        /*0026*/ 	.short	0x0000


	//----- nvinfo : EIATTR_TCGEN05_1CTA_USED
	.align		4
        /*0028*/ 	.byte	0x01, 0x51
	.zero		2


	//----- nvinfo : EIATTR_MAXREG_COUNT
	.align		4
        /*002c*/ 	.byte	0x03, 0x1b
        /*002e*/ 	.short	0x00ff


	//----- nvinfo : EIATTR_NUM_BARRIERS
	.align		4
        /*0030*/ 	.byte	0x02, 0x4c
        /*0032*/ 	.byte	0x07
	.zero		1


	//----- nvinfo : EIATTR_EXTERNS
	.align		4
        /*0034*/ 	.byte	0x04, 0x0f
        /*0036*/ 	.short	(.L_37 - .L_36)


	//   ....[0]....
	.align		4
.L_36:
        /*0038*/ 	.word	index@(__assertfail)


	//----- nvinfo : EIATTR_MERCURY_ISA_VERSION
	.align		4
.L_37:
        /*003c*/ 	.byte	0x03, 0x5f
        /*003e*/ 	.short	0x0101


	//----- nvinfo : EIATTR_INT_WARP_WIDE_INSTR_OFFSETS
	.align		4
        /*0040*/ 	.byte	0x04, 0x31
        /*0042*/ 	.short	(.L_39 - .L_38)


	//   ....[0]....
.L_38:
        /*0044*/ 	.word	0x00003c60


	//   ....[1]....
        /*0048*/ 	.word	0x00003c80


	//   ....[2]....
        /*004c*/ 	.word	0x00003cb0


	//   ....[3]....
        /*0050*/ 	.word	0x000048c0


	//   ....[4]....
        /*0054*/ 	.word	0x00004920


	//   ....[5]....
        /*0058*/ 	.word	0x00004a00


	//   ....[6]....
        /*005c*/ 	.word	0x00004a80


	//   ....[7]....
        /*0060*/ 	.word	0x00004b70


	//   ....[8]....
        /*0064*/ 	.word	0x00004c00


	//   ....[9]....
        /*0068*/ 	.word	0x00004cf0


	//   ....[10]....
        /*006c*/ 	.word	0x00004da0


	//----- nvinfo : EIATTR_COOP_GROUP_MASK_REGIDS
	.align		4
.L_39:
        /*0070*/ 	.byte	0x04, 0x29
        /*0072*/ 	.short	(.L_41 - .L_40)


	//   ....[0]....
.L_40:
        /*0074*/ 	.word	0xffffffff


	//   ....[1]....
        /*0078*/ 	.word	0xffffffff


	//   ....[2]....
        /*007c*/ 	.word	0xffffffff


	//   ....[3]....
        /*0080*/ 	.word	0xffffffff


	//   ....[4]....
        /*0084*/ 	.word	0xffffffff


	//   ....[5]....
        /*0088*/ 	.word	0xffffffff


	//   ....[6]....
        /*008c*/ 	.word	0xffffffff


	//   ....[7]....
        /*0090*/ 	.word	0xffffffff


	//   ....[8]....
        /*0094*/ 	.word	0xffffffff


	//   ....[9]....
        /*0098*/ 	.word	0xffffffff


	//   ....[10]....
        /*009c*/ 	.word	0xffffffff


	//   ....[11]....
        /*00a0*/ 	.word	0xffffffff


	//   ....[12]....
        /*00a4*/ 	.word	0xffffffff


	//   ....[13]....
        /*00a8*/ 	.word	0xffffffff


	//----- nvinfo : EIATTR_COOP_GROUP_INSTR_OFFSETS
	.align		4
.L_41:
        /*00ac*/ 	.byte	0x04, 0x28
        /*00ae*/ 	.short	(.L_43 - .L_42)


	//   ....[0]....
.L_42:
        /*00b0*/ 	.word	0x00000080


	//   ....[1]....
        /*00b4*/ 	.word	0x000004f0


	//   ....[2]....
        /*00b8*/ 	.word	0x00000670


	//   ....[3]....
        /*00bc*/ 	.word	0x00000810


	//   ....[4]....
        /*00c0*/ 	.word	0x00000910


	//   ....[5]....
        /*00c4*/ 	.word	0x00000a80


	//   ....[6]....
        /*00c8*/ 	.word	0x00000c20


	//   ....[7]....
        /*00cc*/ 	.word	0x00000dd0


	//   ....[8]....
        /*00d0*/ 	.word	0x00001ff0


	//   ....[9]....
        /*00d4*/ 	.word	0x00002e50


	//   ....[10]....
        /*00d8*/ 	.word	0x00003060


	//   ....[11]....
        /*00dc*/ 	.word	0x00003090


	//   ....[12]....
        /*00e0*/ 	.word	0x00003b40


	//   ....[13]....
        /*00e4*/ 	.word	0x00003d70


	//----- nvinfo : EIATTR_VRC_CTA_INIT_COUNT
	.align		4
.L_43:
        /*00e8*/ 	.byte	0x02, 0x4a
        /*00ea*/ 	.byte	0x80
	.zero		1


	//----- nvinfo : EIATTR_SYSCALL_OFFSETS
	.align		4
        /*00ec*/ 	.byte	0x04, 0x46
        /*00ee*/ 	.short	(.L_45 - .L_44)


	//   ....[0]....
.L_44:
        /*00f0*/ 	.word	0x00005a30


	//   ....[1]....
        /*00f4*/ 	.word	0x00005b20


	//   ....[2]....
        /*00f8*/ 	.word	0x00006390


	//   ....[3]....
        /*00fc*/ 	.word	0x00007050


	//   ....[4]....
        /*0100*/ 	.word	0x00007cc0


	//   ....[5]....
        /*0104*/ 	.word	0x00008920


	//----- nvinfo : EIATTR_MBARRIER_INSTR_OFFSETS
	.align		4
.L_45:
        /*0108*/ 	.byte	0x04, 0x39
        /*010a*/ 	.short	(.L_47 - .L_46)


	//   ....[0]....
.L_46:
        /*010c*/ 	.word	0x00000600
        /*0110*/ 	.word	0x000000ff
        /*0114*/ 	.word	0x00000000
        /*0118*/ 	.short	0x0100
        /*011a*/ 	.byte	0x04
	.zero		1


	//   ....[1]....
        /*011c*/ 	.word	0x00000610
        /*0120*/ 	.word	0x000000ff
        /*0124*/ 	.word	0x00000018
        /*0128*/ 	.short	0x0100
        /*012a*/ 	.byte	0x04
	.zero		1


	//   ....[2]....
        /*012c*/ 	.word	0x00000620
        /*0130*/ 	.word	0x000000ff
        /*0134*/ 	.word	0x00000008
        /*0138*/ 	.short	0x0100
        /*013a*/ 	.byte	0x04
	.zero		1


	//   ....[3]....
        /*013c*/ 	.word	0x00000630
        /*0140*/ 	.word	0x000000ff
        /*0144*/ 	.word	0x00000020
        /*0148*/ 	.short	0x0100
        /*014a*/ 	.byte	0x04
	.zero		1


	//   ....[4]....
        /*014c*/ 	.word	0x00000640
        /*0150*/ 	.word	0x000000ff
        /*0154*/ 	.word	0x00000010
        /*0158*/ 	.short	0x0100
        /*015a*/ 	.byte	0x04
	.zero		1


	//   ....[5]....
        /*015c*/ 	.word	0x00000650
        /*0160*/ 	.word	0x000000ff
        /*0164*/ 	.word	0x00000028
        /*0168*/ 	.short	0x0100
        /*016a*/ 	.byte	0x04
	.zero		1


	//   ....[6]....
        /*016c*/ 	.word	0x00000780
        /*0170*/ 	.word	0x000000ff
        /*0174*/ 	.word	0x00000030
        /*0178*/ 	.short	0x0100
        /*017a*/ 	.byte	0x04
	.zero		1


	//   ....[7]....
        /*017c*/ 	.word	0x00000790
        /*0180*/ 	.word	0x000000ff
        /*0184*/ 	.word	0x00000050
        /*0188*/ 	.short	0x0100
        /*018a*/ 	.byte	0x04
	.zero		1


	//   ....[8]....
        /*018c*/ 	.word	0x000007a0
        /*0190*/ 	.word	0x000000ff
        /*0194*/ 	.word	0x00000038
        /*0198*/ 	.short	0x0100
        /*019a*/ 	.byte	0x04
	.zero		1


	//   ....[9]....
        /*019c*/ 	.word	0x000007b0
        /*01a0*/ 	.word	0x000000ff
        /*01a4*/ 	.word	0x00000058
        /*01a8*/ 	.short	0x0100
        /*01aa*/ 	.byte	0x04
	.zero		1


	//   ....[10]....
        /*01ac*/ 	.word	0x000007c0
        /*01b0*/ 	.word	0x000000ff
        /*01b4*/ 	.word	0x00000040
        /*01b8*/ 	.short	0x0100
        /*01ba*/ 	.byte	0x04
	.zero		1


	//   ....[11]....
        /*01bc*/ 	.word	0x000007d0
        /*01c0*/ 	.word	0x000000ff
        /*01c4*/ 	.word	0x00000060
        /*01c8*/ 	.short	0x0100
        /*01ca*/ 	.byte	0x04
	.zero		1


	//   ....[12]....
        /*01cc*/ 	.word	0x000007e0
        /*01d0*/ 	.word	0x000000ff
        /*01d4*/ 	.word	0x00000048
        /*01d8*/ 	.short	0x0100
        /*01da*/ 	.byte	0x04
	.zero		1


	//   ....[13]....
        /*01dc*/ 	.word	0x000007f0
        /*01e0*/ 	.word	0x000000ff
        /*01e4*/ 	.word	0x00000068
        /*01e8*/ 	.short	0x0100
        /*01ea*/ 	.byte	0x04
	.zero		1


	//   ....[14]....
        /*01ec*/ 	.word	0x000008e0
        /*01f0*/ 	.word	0x000000ff
        /*01f4*/ 	.word	0x00000070
        /*01f8*/ 	.short	0x0100
        /*01fa*/ 	.byte	0x06
	.zero		1


	//   ....[15]....
        /*01fc*/ 	.word	0x000008f0
        /*0200*/ 	.word	0x000000ff
        /*0204*/ 	.word	0x00000078
        /*0208*/ 	.short	0x0100
        /*020a*/ 	.byte	0x06
	.zero		1


	//   ....[16]....
        /*020c*/ 	.word	0x00000a30
        /*0210*/ 	.word	0x000000ff
        /*0214*/ 	.word	0x00000080
        /*0218*/ 	.short	0x0100
        /*021a*/ 	.byte	0x06
	.zero		1


	//   ....[17]....
        /*021c*/ 	.word	0x00000a40
        /*0220*/ 	.word	0x000000ff
        /*0224*/ 	.word	0x00000090
        /*0228*/ 	.short	0x0100
        /*022a*/ 	.byte	0x06
	.zero		1


	//   ....[18]....
        /*022c*/ 	.word	0x00000a50
        /*0230*/ 	.word	0x000000ff
        /*0234*/ 	.word	0x00000088
        /*0238*/ 	.short	0x0100
        /*023a*/ 	.byte	0x06
	.zero		1


	//   ....[19]....
        /*023c*/ 	.word	0x00000a60
        /*0240*/ 	.word	0x000000ff
        /*0244*/ 	.word	0x00000098
        /*0248*/ 	.short	0x0100
        /*024a*/ 	.byte	0x06
	.zero		1


	//   ....[20]....
        /*024c*/ 	.word	0x00000b90
        /*0250*/ 	.word	0x000000ff
        /*0254*/ 	.word	0x000000a0
        /*0258*/ 	.short	0x0100
        /*025a*/ 	.byte	0x04
	.zero		1


	//   ....[21]....
        /*025c*/ 	.word	0x00000ba0
        /*0260*/ 	.word	0x000000ff
        /*0264*/ 	.word	0x000000c0
        /*0268*/ 	.short	0x0100
        /*026a*/ 	.byte	0x04
	.zero		1


	//   ....[22]....
        /*026c*/ 	.word	0x00000bb0
        /*0270*/ 	.word	0x000000ff
        /*0274*/ 	.word	0x000000a8
        /*0278*/ 	.short	0x0100
        /*027a*/ 	.byte	0x04
	.zero		1


	//   ....[23]....
        /*027c*/ 	.word	0x00000bc0
        /*0280*/ 	.word	0x000000ff
        /*0284*/ 	.word	0x000000c8
        /*0288*/ 	.short	0x0100
        /*028a*/ 	.byte	0x04
	.zero		1


	//   ....[24]....
        /*028c*/ 	.word	0x00000bd0
        /*0290*/ 	.word	0x000000ff
        /*0294*/ 	.word	0x000000b0
        /*0298*/ 	.short	0x0100
        /*029a*/ 	.byte	0x04
	.zero		1


	//   ....[25]....
        /*029c*/ 	.word	0x00000be0
        /*02a0*/ 	.word	0x000000ff
        /*02a4*/ 	.word	0x000000d0
        /*02a8*/ 	.short	0x0100
        /*02aa*/ 	.byte	0x04
	.zero		1


	//   ....[26]....
        /*02ac*/ 	.word	0x00000bf0
        /*02b0*/ 	.word	0x000000ff
        /*02b4*/ 	.word	0x000000b8
        /*02b8*/ 	.short	0x0100
        /*02ba*/ 	.byte	0x04
	.zero		1


	//   ....[27]....
        /*02bc*/ 	.word	0x00000c00
        /*02c0*/ 	.word	0x000000ff
        /*02c4*/ 	.word	0x000000d8
        /*02c8*/ 	.short	0x0100
        /*02ca*/ 	.byte	0x04
	.zero		1


	//   ....[28]....
        /*02cc*/ 	.word	0x00000cf0
        /*02d0*/ 	.word	0x000000ff
        /*02d4*/ 	.word	0x000000e0
        /*02d8*/ 	.short	0x0100
        /*02da*/ 	.byte	0x04
	.zero		1


	//   ....[29]....
        /*02dc*/ 	.word	0x00000d00
        /*02e0*/ 	.word	0x000000ff
        /*02e4*/ 	.word	0x000000f0
        /*02e8*/ 	.short	0x0100
        /*02ea*/ 	.byte	0x04
	.zero		1


	//   ....[30]....
        /*02ec*/ 	.word	0x00000d10
        /*02f0*/ 	.word	0x000000ff
        /*02f4*/ 	.word	0x000000e8
        /*02f8*/ 	.short	0x0100
        /*02fa*/ 	.byte	0x04
	.zero		1


	//   ....[31]....
        /*02fc*/ 	.word	0x00000d20
        /*0300*/ 	.word	0x000000ff
        /*0304*/ 	.word	0x000000f8
        /*0308*/ 	.short	0x0100
        /*030a*/ 	.byte	0x04
	.zero		1


	//   ....[32]....
        /*030c*/ 	.word	0x00001890
        /*0310*/ 	.word	0x00000000
        /*0314*/ 	.word	0x000000f0
        /*0318*/ 	.short	0x010a
        /*031a*/ 	.byte	0xff
	.zero		1


	//   ....[33]....
        /*031c*/ 	.word	0x000018b0
        /*0320*/ 	.word	0x00000000
        /*0324*/ 	.word	0x000000e0
        /*0328*/ 	.short	0x0101
        /*032a*/ 	.byte	0xff
	.zero		1


	//   ....[34]....
        /*032c*/ 	.word	0x00001970
        /*0330*/ 	.word	0x000000ff
        /*0334*/ 	.word	0x00000018
        /*0338*/ 	.short	0x010a
        /*033a*/ 	.byte	0x04
	.zero		1


	//   ....[35]....
        /*033c*/ 	.word	0x000019f0
        /*0340*/ 	.word	0x000000ff
        /*0344*/ 	.word	0x00000018
        /*0348*/ 	.short	0x010a
        /*034a*/ 	.byte	0x21
	.zero		1


	//   ....[36]....
        /*034c*/ 	.word	0x00001b80
        /*0350*/ 	.word	0x000000ff
        /*0354*/ 	.word	0x00000018
        /*0358*/ 	.short	0x010a
        /*035a*/ 	.byte	0x08
	.zero		1


	//   ....[37]....
        /*035c*/ 	.word	0x00001cb0
        /*0360*/ 	.word	0x000000ff
        /*0364*/ 	.word	0x00000078
        /*0368*/ 	.short	0x0101
        /*036a*/ 	.byte	0x07
	.zero		1


	//   ....[38]....
        /*036c*/ 	.word	0x00001cd0
        /*0370*/ 	.word	0x000000ff
        /*0374*/ 	.word	0x00000018
        /*0378*/ 	.short	0x010a
        /*037a*/ 	.byte	0x04
	.zero		1


	//   ....[39]....
        /*037c*/ 	.word	0x00001d50
        /*0380*/ 	.word	0x000000ff
        /*0384*/ 	.word	0x00000018
        /*0388*/ 	.short	0x010a
        /*038a*/ 	.byte	0x09
	.zero		1


	//   ....[40]....
        /*038c*/ 	.word	0x00001ef0
        /*0390*/ 	.word	0x000000ff
        /*0394*/ 	.word	0x00000018
        /*0398*/ 	.short	0x010a
        /*039a*/ 	.byte	0x06
	.zero		1


	//   ....[41]....
        /*039c*/ 	.word	0x00002020
        /*03a0*/ 	.word	0x00000003
        /*03a4*/ 	.word	0x00000080
        /*03a8*/ 	.short	0x010a
        /*03aa*/ 	.byte	0xff
	.zero		1


	//   ....[42]....
        /*03ac*/ 	.word	0x00002170
        /*03b0*/ 	.word	0x00000000
        /*03b4*/ 	.word	0x00000000
        /*03b8*/ 	.short	0x0101
        /*03ba*/ 	.byte	0xff
	.zero		1


	//   ....[43]....
        /*03bc*/ 	.word	0x00002730
        /*03c0*/ 	.word	0x000000ff
        /*03c4*/ 	.word	0x00000000
        /*03c8*/ 	.short	0x010a
        /*03ca*/ 	.byte	0x04
	.zero		1


	//   ....[44]....
        /*03cc*/ 	.word	0x000027c0
        /*03d0*/ 	.word	0x000000ff
        /*03d4*/ 	.word	0x00000000
        /*03d8*/ 	.short	0x010a
        /*03da*/ 	.byte	0x05
	.zero		1


	//   ....[45]....
        /*03dc*/ 	.word	0x00002860
        /*03e0*/ 	.word	0x00000000
        /*03e4*/ 	.word	0x00000000
        /*03e8*/ 	.short	0x010a
        /*03ea*/ 	.byte	0xff
	.zero		1


	//   ....[46]....
        /*03ec*/ 	.word	0x000029a0
        /*03f0*/ 	.word	0x00000002
        /*03f4*/ 	.word	0x000000e0
        /*03f8*/ 	.short	0x010a
        /*03fa*/ 	.byte	0xff
	.zero		1


	//   ....[47]....
        /*03fc*/ 	.word	0x00002a00
        /*0400*/ 	.word	0x00000004
        /*0404*/ 	.word	0x00000000
        /*0408*/ 	.short	0x0101
        /*040a*/ 	.byte	0xff
	.zero		1


	//   ....[48]....
        /*040c*/ 	.word	0x00002a20
        /*0410*/ 	.word	0x000000ff
        /*0414*/ 	.word	0x00000090
        /*0418*/ 	.short	0x010a
        /*041a*/ 	.byte	0x04
	.zero		1


	//   ....[49]....
        /*041c*/ 	.word	0x00002b40
        /*0420*/ 	.word	0x00000002
        /*0424*/ 	.word	0x00000080
        /*0428*/ 	.short	0x010a
        /*042a*/ 	.byte	0xff
	.zero		1


	//   ....[50]....
        /*042c*/ 	.word	0x00002c50
        /*0430*/ 	.word	0x00000002
        /*0434*/ 	.word	0x00000000
        /*0438*/ 	.short	0x0101
        /*043a*/ 	.byte	0xff
	.zero		1


	//   ....[51]....
        /*043c*/ 	.word	0x00002ce0
        /*0440*/ 	.word	0x000000ff
        /*0444*/ 	.word	0x00000090
        /*0448*/ 	.short	0x0106
        /*044a*/ 	.byte	0x04
	.zero		1


	//   ....[52]....
        /*044c*/ 	.word	0x00002d00
        /*0450*/ 	.word	0x000000ff
        /*0454*/ 	.word	0x00000090
        /*0458*/ 	.short	0x010a
        /*045a*/ 	.byte	0x04
	.zero		1


	//   ....[53]....
        /*045c*/ 	.word	0x00002d90
        /*0460*/ 	.word	0x000000ff
        /*0464*/ 	.word	0x00000090
        /*0468*/ 	.short	0x0106
        /*046a*/ 	.byte	0x07
	.zero		1


	//   ....[54]....
        /*046c*/ 	.word	0x00002dd0
        /*0470*/ 	.word	0x00000000
        /*0474*/ 	.word	0x00000090
        /*0478*/ 	.short	0x010a
        /*047a*/ 	.byte	0xff
	.zero		1


	//   ....[55]....
        /*047c*/ 	.word	0x00003330
        /*0480*/ 	.word	0x00000000
        /*0484*/ 	.word	0x00000080
        /*0488*/ 	.short	0x010a
        /*048a*/ 	.byte	0xff
	.zero		1


	//   ....[56]....
        /*048c*/ 	.word	0x00003430
        /*0490*/ 	.word	0x00000003
        /*0494*/ 	.word	0x00000000
        /*0498*/ 	.short	0x0101
        /*049a*/ 	.byte	0xff
	.zero		1


	//   ....[57]....
        /*049c*/ 	.word	0x00003440
        /*04a0*/ 	.word	0x000000ff
        /*04a4*/ 	.word	0x00000000
        /*04a8*/ 	.short	0x010a
        /*04aa*/ 	.byte	0x04
	.zero		1


	//   ....[58]....
        /*04ac*/ 	.word	0x000034c0
        /*04b0*/ 	.word	0x000000ff
        /*04b4*/ 	.word	0x000000c0
        /*04b8*/ 	.short	0x010a
        /*04ba*/ 	.byte	0x1f
	.zero		1


	//   ....[59]....
        /*04bc*/ 	.word	0x000035a0
        /*04c0*/ 	.word	0x000000ff
        /*04c4*/ 	.word	0x00000000
        /*04c8*/ 	.short	0x010a
        /*04ca*/ 	.byte	0x05
	.zero		1


	//   ....[60]....
        /*04cc*/ 	.word	0x000036e0
        /*04d0*/ 	.word	0x000000ff
        /*04d4*/ 	.word	0x00000000
        /*04d8*/ 	.short	0x010a
        /*04da*/ 	.byte	0x04
	.zero		1


	//   ....[61]....
        /*04dc*/ 	.word	0x00003970
        /*04e0*/ 	.word	0x000000ff
        /*04e4*/ 	.word	0x00000000
        /*04e8*/ 	.short	0x010a
        /*04ea*/ 	.byte	0x04
	.zero		1


	//   ....[62]....
        /*04ec*/ 	.word	0x00003a00
        /*04f0*/ 	.word	0x000000ff
        /*04f4*/ 	.word	0x00000000
        /*04f8*/ 	.short	0x010a
        /*04fa*/ 	.byte	0x05
	.zero		1


	//   ....[63]....
        /*04fc*/ 	.word	0x00003a90
        /*0500*/ 	.word	0x000000ff
        /*0504*/ 	.word	0x00000000
        /*0508*/ 	.short	0x010a
        /*050a*/ 	.byte	0x05
	.zero		1


	//   ....[64]....
        /*050c*/ 	.word	0x00003b20
        /*0510*/ 	.word	0x000000ff
        /*0514*/ 	.word	0x00000000
        /*0518*/ 	.short	0x010a
        /*051a*/ 	.byte	0x04
	.zero		1


	//   ....[65]....
        /*051c*/ 	.word	0x00004080
        /*0520*/ 	.word	0x00000008
        /*0524*/ 	.word	0x00000080
        /*0528*/ 	.short	0x010a
        /*052a*/ 	.byte	0xff
	.zero		1


	//   ....[66]....
        /*052c*/ 	.word	0x000041f0
        /*0530*/ 	.word	0x00000000
        /*0534*/ 	.word	0x00000000
        /*0538*/ 	.short	0x0101
        /*053a*/ 	.byte	0xff
	.zero		1


	//   ....[67]....
        /*053c*/ 	.word	0x000046d0
        /*0540*/ 	.word	0x000000ff
        /*0544*/ 	.word	0x00000078
        /*0548*/ 	.short	0x010a
        /*054a*/ 	.byte	0x15
	.zero		1


	//   ....[68]....
        /*054c*/ 	.word	0x00004860
        /*0550*/ 	.word	0x000000ff
        /*0554*/ 	.word	0x00000050
        /*0558*/ 	.short	0x010a
        /*055a*/ 	.byte	0x15
	.zero		1


	//   ....[69]....
        /*055c*/ 	.word	0x000049b0
        /*0560*/ 	.word	0x000000ff
        /*0564*/ 	.word	0x00000030
        /*0568*/ 	.short	0x010b
        /*056a*/ 	.byte	0x15
	.zero		1


	//   ....[70]....
        /*056c*/ 	.word	0x000049c0
        /*0570*/ 	.word	0x000000ff
        /*0574*/ 	.word	0x00000000
        /*0578*/ 	.short	0x0101
        /*057a*/ 	.byte	0x32
	.zero		1


	//   ....[71]....
        /*057c*/ 	.word	0x000049d0
        /*0580*/ 	.word	0x000000ff
        /*0584*/ 	.word	0x00000058
        /*0588*/ 	.short	0x010a
        /*058a*/ 	.byte	0x15
	.zero		1


	//   ....[72]....
        /*058c*/ 	.word	0x00004b20
        /*0590*/ 	.word	0x000000ff
        /*0594*/ 	.word	0x00000038
        /*0598*/ 	.short	0x010b
        /*059a*/ 	.byte	0x15
	.zero		1


	//   ....[73]....
        /*059c*/ 	.word	0x00004b30
        /*05a0*/ 	.word	0x000000ff
        /*05a4*/ 	.word	0x00000000
        /*05a8*/ 	.short	0x0101
        /*05aa*/ 	.byte	0x31
	.zero		1


	//   ....[74]....
        /*05ac*/ 	.word	0x00004b40
        /*05b0*/ 	.word	0x000000ff
        /*05b4*/ 	.word	0x00000060
        /*05b8*/ 	.short	0x010a
        /*05ba*/ 	.byte	0x15
	.zero		1


	//   ....[75]....
        /*05bc*/ 	.word	0x00004ca0
        /*05c0*/ 	.word	0x000000ff
        /*05c4*/ 	.word	0x00000040
        /*05c8*/ 	.short	0x010b
        /*05ca*/ 	.byte	0x15
	.zero		1


	//   ....[76]....
        /*05cc*/ 	.word	0x00004cb0
        /*05d0*/ 	.word	0x000000ff
        /*05d4*/ 	.word	0x00000000
        /*05d8*/ 	.short	0x0101
        /*05da*/ 	.byte	0x30
	.zero		1


	//   ....[77]....
        /*05dc*/ 	.word	0x00004cc0
        /*05e0*/ 	.word	0x000000ff
        /*05e4*/ 	.word	0x00000068
        /*05e8*/ 	.short	0x010a
        /*05ea*/ 	.byte	0x15
	.zero		1


	//   ....[78]....
        /*05ec*/ 	.word	0x00004ec0
        /*05f0*/ 	.word	0x000000ff
        /*05f4*/ 	.word	0x00000048
        /*05f8*/ 	.short	0x010b
        /*05fa*/ 	.byte	0x15
	.zero		1


	//   ....[79]....
        /*05fc*/ 	.word	0x00004ed0
        /*0600*/ 	.word	0x000000ff
        /*0604*/ 	.word	0x00000000
        /*0608*/ 	.short	0x0101
        /*060a*/ 	.byte	0x2b
	.zero		1


	//   ....[80]....
        /*060c*/ 	.word	0x00004f00
        /*0610*/ 	.word	0x000000ff
        /*0614*/ 	.word	0x00000050
        /*0618*/ 	.short	0x010a
        /*061a*/ 	.byte	0x15
	.zero		1


	//   ....[81]....
        /*061c*/ 	.word	0x00004f20
        /*0620*/ 	.word	0x000000ff
        /*0624*/ 	.word	0x00000058
        /*0628*/ 	.short	0x010a
        /*062a*/ 	.byte	0x15
	.zero		1


	//   ....[82]....
        /*062c*/ 	.word	0x00004f40
        /*0630*/ 	.word	0x000000ff
        /*0634*/ 	.word	0x00000060
        /*0638*/ 	.short	0x010a
        /*063a*/ 	.byte	0x15
	.zero		1


	//   ....[83]....
        /*063c*/ 	.word	0x00004f80
        /*0640*/ 	.word	0x00000000
        /*0644*/ 	.word	0x00000068
        /*0648*/ 	.short	0x010a
        /*064a*/ 	.byte	0xff
	.zero		1


	//   ....[84]....
        /*064c*/ 	.word	0x000052c0
        /*0650*/ 	.word	0x00000003
        /*0654*/ 	.word	0x00000080
        /*0658*/ 	.short	0x010a
        /*065a*/ 	.byte	0xff
	.zero		1


	//   ....[85]....
        /*065c*/ 	.word	0x00005440
        /*0660*/ 	.word	0x00000000
        /*0664*/ 	.word	0x00000000
        /*0668*/ 	.short	0x0101
        /*066a*/ 	.byte	0xff
	.zero		1


	//   ....[86]....
        /*066c*/ 	.word	0x00005fe0
        /*0670*/ 	.word	0x000000ff
        /*0674*/ 	.word	0x00000030
        /*0678*/ 	.short	0x010a
        /*067a*/ 	.byte	0x2c
	.zero		1


	//   ....[87]....
        /*067c*/ 	.word	0x00006050
        /*0680*/ 	.word	0x00000062
        /*0684*/ 	.word	0x000000a0
        /*0688*/ 	.short	0x010a
        /*068a*/ 	.byte	0xff
	.zero		1


	//   ....[88]....
        /*068c*/ 	.word	0x00006170
        /*0690*/ 	.word	0x000000ff
        /*0694*/ 	.word	0x00000030
        /*0698*/ 	.short	0x010a
        /*069a*/ 	.byte	0x2c
	.zero		1


	//   ....[89]....
        /*069c*/ 	.word	0x00006270
        /*06a0*/ 	.word	0x00000062
        /*06a4*/ 	.word	0x000000a0
        /*06a8*/ 	.short	0x010a
        /*06aa*/ 	.byte	0xff
	.zero		1


	//   ....[90]....
        /*06ac*/ 	.word	0x00006d70
        /*06b0*/ 	.word	0x00000000
        /*06b4*/ 	.word	0x00000000
        /*06b8*/ 	.short	0x0101
        /*06ba*/ 	.byte	0xff
	.zero		1


	//   ....[91]....
        /*06bc*/ 	.word	0x00006d80
        /*06c0*/ 	.word	0x00000003
        /*06c4*/ 	.word	0x00000030
        /*06c8*/ 	.short	0x010a
        /*06ca*/ 	.byte	0xff
	.zero		1


	//   ....[92]....
        /*06cc*/ 	.word	0x00006e50
        /*06d0*/ 	.word	0x00000003
        /*06d4*/ 	.word	0x00000030
        /*06d8*/ 	.short	0x010a
        /*06da*/ 	.byte	0xff
	.zero		1


	//   ....[93]....
        /*06dc*/ 	.word	0x000079e0
        /*06e0*/ 	.word	0x00000066
        /*06e4*/ 	.word	0x00000000
        /*06e8*/ 	.short	0x0101
        /*06ea*/ 	.byte	0xff
	.zero		1


	//   ....[94]....
        /*06ec*/ 	.word	0x00007a00
        /*06f0*/ 	.word	0x0000003f
        /*06f4*/ 	.word	0x00000030
        /*06f8*/ 	.short	0x010a
        /*06fa*/ 	.byte	0xff
	.zero		1


	//   ....[95]....
        /*06fc*/ 	.word	0x00007ac0
        /*0700*/ 	.word	0x0000003f
        /*0704*/ 	.word	0x00000030
        /*0708*/ 	.short	0x010a
        /*070a*/ 	.byte	0xff
	.zero		1


	//   ....[96]....
        /*070c*/ 	.word	0x00008640
        /*0710*/ 	.word	0x00000066
        /*0714*/ 	.word	0x00000000
        /*0718*/ 	.short	0x0101
        /*071a*/ 	.byte	0xff
	.zero		1


	//   ....[97]....
        /*071c*/ 	.word	0x00008660
        /*0720*/ 	.word	0x0000006c
        /*0724*/ 	.word	0x00000030
        /*0728*/ 	.short	0x010a
        /*072a*/ 	.byte	0xff
	.zero		1


	//   ....[98]....
        /*072c*/ 	.word	0x00008720
        /*0730*/ 	.word	0x0000006c
        /*0734*/ 	.word	0x00000030
        /*0738*/ 	.short	0x010a
        /*073a*/ 	.byte	0xff
	.zero		1


	//   ....[99]....
        /*073c*/ 	.word	0x00008b60
        /*0740*/ 	.word	0x000000ff
        /*0744*/ 	.word	0x00000000
        /*0748*/ 	.short	0x0101
        /*074a*/ 	.byte	0x04
	.zero		1


	//   ....[100]....
        /*074c*/ 	.word	0x00009310
        /*0750*/ 	.word	0x00000002
        /*0754*/ 	.word	0x00000000
        /*0758*/ 	.short	0x0101
        /*075a*/ 	.byte	0xff
	.zero		1


	//   ....[101]....
        /*075c*/ 	.word	0x000095c0
        /*0760*/ 	.word	0x000000ff
        /*0764*/ 	.word	0x00000000
        /*0768*/ 	.short	0x0101
        /*076a*/ 	.byte	0x04
	.zero		1


	//   ....[102]....
        /*076c*/ 	.word	0x000095e0
        /*0770*/ 	.word	0x00000000
        /*0774*/ 	.word	0x000000f0
        /*0778*/ 	.short	0x010a
        /*077a*/ 	.byte	0xff
	.zero		1


	//   ....[103]....
        /*077c*/ 	.word	0x00009640
        /*0780*/ 	.word	0x00000000
        /*0784*/ 	.word	0x00000018
        /*0788*/ 	.short	0x010a
        /*078a*/ 	.byte	0xff
	.zero		1


	//   ....[104]....
        /*078c*/ 	.word	0x000096a0
        /*0790*/ 	.word	0x00000000
        /*0794*/ 	.word	0x00000018
        /*0798*/ 	.short	0x010a
        /*079a*/ 	.byte	0xff
	.zero		1


	//   ....[105]....
        /*079c*/ 	.word	0x000096f0
        /*07a0*/ 	.word	0x00000003
        /*07a4*/ 	.word	0x00000080
        /*07a8*/ 	.short	0x010a
        /*07aa*/ 	.byte	0xff
	.zero		1


	//   ....[106]....
        /*07ac*/ 	.word	0x00009750
        /*07b0*/ 	.word	0x00000000
        /*07b4*/ 	.word	0x00000000
        /*07b8*/ 	.short	0x010a
        /*07ba*/ 	.byte	0xff
	.zero		1


	//   ....[107]....
        /*07bc*/ 	.word	0x000097b0
        /*07c0*/ 	.word	0x00000000
        /*07c4*/ 	.word	0x00000000
        /*07c8*/ 	.short	0x010a
        /*07ca*/ 	.byte	0xff
	.zero		1


	//   ....[108]....
        /*07cc*/ 	.word	0x00009800
        /*07d0*/ 	.word	0x00000002
        /*07d4*/ 	.word	0x000000e0
        /*07d8*/ 	.short	0x010a
        /*07da*/ 	.byte	0xff
	.zero		1


	//   ....[109]....
        /*07dc*/ 	.word	0x00009860
        /*07e0*/ 	.word	0x00000002
        /*07e4*/ 	.word	0x00000090
        /*07e8*/ 	.short	0x010a
        /*07ea*/ 	.byte	0xff
	.zero		1


	//   ....[110]....
        /*07ec*/ 	.word	0x000098b0
        /*07f0*/ 	.word	0x00000002
        /*07f4*/ 	.word	0x00000080
        /*07f8*/ 	.short	0x010a
        /*07fa*/ 	.byte	0xff
	.zero		1


	//   ....[111]....
        /*07fc*/ 	.word	0x00009910
        /*0800*/ 	.word	0x00000000
        /*0804*/ 	.word	0x00000090
        /*0808*/ 	.short	0x010a
        /*080a*/ 	.byte	0xff
	.zero		1


	//   ....[112]....
        /*080c*/ 	.word	0x00009960
        /*0810*/ 	.word	0x00000000
        /*0814*/ 	.word	0x00000080
        /*0818*/ 	.short	0x010a
        /*081a*/ 	.byte	0xff
	.zero		1


	//   ....[113]....
        /*081c*/ 	.word	0x000099c0
        /*0820*/ 	.word	0x00000003
        /*0824*/ 	.word	0x000000c0
        /*0828*/ 	.short	0x010a
        /*082a*/ 	.byte	0xff
	.zero		1


	//   ....[114]....
        /*082c*/ 	.word	0x00009a20
        /*0830*/ 	.word	0x00000000
        /*0834*/ 	.word	0x00000000
        /*0838*/ 	.short	0x010a
        /*083a*/ 	.byte	0xff
	.zero		1


	//   ....[115]....
        /*083c*/ 	.word	0x00009a80
        /*0840*/ 	.word	0x00000000
        /*0844*/ 	.word	0x00000000
        /*0848*/ 	.short	0x010a
        /*084a*/ 	.byte	0xff
	.zero		1


	//   ....[116]....
        /*084c*/ 	.word	0x00009ae0
        /*0850*/ 	.word	0x00000000
        /*0854*/ 	.word	0x00000000
        /*0858*/ 	.short	0x010a
        /*085a*/ 	.byte	0xff
	.zero		1


	//   ....[117]....
        /*085c*/ 	.word	0x00009b40
        /*0860*/ 	.word	0x00000000
        /*0864*/ 	.word	0x00000000
        /*0868*/ 	.short	0x010a
        /*086a*/ 	.byte	0xff
	.zero		1


	//   ....[118]....
        /*086c*/ 	.word	0x00009ba0
        /*0870*/ 	.word	0x00000000
        /*0874*/ 	.word	0x00000000
        /*0878*/ 	.short	0x010a
        /*087a*/ 	.byte	0xff
	.zero		1


	//   ....[119]....
        /*087c*/ 	.word	0x00009bf0
        /*0880*/ 	.word	0x00000008
        /*0884*/ 	.word	0x00000080
        /*0888*/ 	.short	0x010a
        /*088a*/ 	.byte	0xff
	.zero		1


	//   ....[120]....
        /*088c*/ 	.word	0x00009c50
        /*0890*/ 	.word	0x00000000
        /*0894*/ 	.word	0x00000078
        /*0898*/ 	.short	0x010a
        /*089a*/ 	.byte	0xff
	.zero		1


	//   ....[121]....
        /*089c*/ 	.word	0x00009cb0
        /*08a0*/ 	.word	0x00000005
        /*08a4*/ 	.word	0x00000050
        /*08a8*/ 	.short	0x010a
        /*08aa*/ 	.byte	0xff
	.zero		1


	//   ....[122]....
        /*08ac*/ 	.word	0x00009d10
        /*08b0*/ 	.word	0x00000005
        /*08b4*/ 	.word	0x00000058
        /*08b8*/ 	.short	0x010a
        /*08ba*/ 	.byte	0xff
	.zero		1


	//   ....[123]....
        /*08bc*/ 	.word	0x00009d70
        /*08c0*/ 	.word	0x00000005
        /*08c4*/ 	.word	0x00000060
        /*08c8*/ 	.short	0x010a
        /*08ca*/ 	.byte	0xff
	.zero		1


	//   ....[124]....
        /*08cc*/ 	.word	0x00009dd0
        /*08d0*/ 	.word	0x00000005
        /*08d4*/ 	.word	0x00000068
        /*08d8*/ 	.short	0x010a
        /*08da*/ 	.byte	0xff
	.zero		1


	//   ....[125]....
        /*08dc*/ 	.word	0x00009e30
        /*08e0*/ 	.word	0x00000000
        /*08e4*/ 	.word	0x00000050
        /*08e8*/ 	.short	0x010a
        /*08ea*/ 	.byte	0xff
	.zero		1


	//   ....[126]....
        /*08ec*/ 	.word	0x00009e90
        /*08f0*/ 	.word	0x00000000
        /*08f4*/ 	.word	0x00000058
        /*08f8*/ 	.short	0x010a
        /*08fa*/ 	.byte	0xff
	.zero		1


	//   ....[127]....
        /*08fc*/ 	.word	0x00009ef0
        /*0900*/ 	.word	0x00000000
        /*0904*/ 	.word	0x00000060
        /*0908*/ 	.short	0x010a
        /*090a*/ 	.byte	0xff
	.zero		1


	//   ....[128]....
        /*090c*/ 	.word	0x00009f40
        /*0910*/ 	.word	0x00000003
        /*0914*/ 	.word	0x00000080
        /*0918*/ 	.short	0x010a
        /*091a*/ 	.byte	0xff
	.zero		1


	//   ....[129]....
        /*091c*/ 	.word	0x00009fa0
        /*0920*/ 	.word	0x00000000
        /*0924*/ 	.word	0x00000030
        /*0928*/ 	.short	0x010a
        /*092a*/ 	.byte	0xff
	.zero		1


	//   ....[130]....
        /*092c*/ 	.word	0x00009ff0
        /*0930*/ 	.word	0x00000062
        /*0934*/ 	.word	0x000000a0
        /*0938*/ 	.short	0x010a
        /*093a*/ 	.byte	0xff
	.zero		1


	//   ....[131]....
        /*093c*/ 	.word	0x0000a040
        /*0940*/ 	.word	0x00000003
        /*0944*/ 	.word	0x00000030
        /*0948*/ 	.short	0x010a
        /*094a*/ 	.byte	0xff
	.zero		1


	//   ....[132]....
        /*094c*/ 	.word	0x0000a090
        /*0950*/ 	.word	0x0000003f
        /*0954*/ 	.word	0x00000030
        /*0958*/ 	.short	0x010a
        /*095a*/ 	.byte	0xff
	.zero		1


	//   ....[133]....
        /*095c*/ 	.word	0x0000a0e0
        /*0960*/ 	.word	0x0000006c
        /*0964*/ 	.word	0x00000030
        /*0968*/ 	.short	0x010a
        /*096a*/ 	.byte	0xff
	.zero		1


	//----- nvinfo : EIATTR_NUM_MBARRIERS
	.align		4
.L_47:
        /*096c*/ 	.byte	0x03, 0x38
        /*096e*/ 	.short	0x0020


	//----- nvinfo : EIATTR_EXIT_INSTR_OFFSETS
	.align		4
        /*0970*/ 	.byte	0x04, 0x1c
        /*0972*/ 	.short	(.L_49 - .L_48)


	//   ....[0]....
.L_48:
        /*0974*/ 	.word	0x00002890


	//   ....[1]....
        /*0978*/ 	.word	0x00002da0


	//   ....[2]....
        /*097c*/ 	.word	0x00002e00


	//   ....[3]....
        /*0980*/ 	.word	0x00003d80


	//   ....[4]....
        /*0984*/ 	.word	0x00004fb0


	//   ....[5]....
        /*0988*/ 	.word	0x00004ff0


	//   ....[6]....
        /*098c*/ 	.word	0x000094a0


	//   ....[7]....
        /*0990*/ 	.word	0x00009520


	//   ....[8]....
        /*0994*/ 	.word	0x00009550


	//   ....[9]....
        /*0998*/ 	.word	0x000095d0


	//----- nvinfo : EIATTR_MAX_THREADS
	.align		4
.L_49:
        /*099c*/ 	.byte	0x04, 0x05
        /*099e*/ 	.short	(.L_51 - .L_50)
.L_50:
        /*09a0*/ 	.word	0x00000100
        /*09a4*/ 	.word	0x00000001
        /*09a8*/ 	.word	0x00000001


	//----- nvinfo : EIATTR_CRS_STACK_SIZE
	.align		4
.L_51:
        /*09ac*/ 	.byte	0x04, 0x1e
        /*09ae*/ 	.short	(.L_53 - .L_52)
.L_52:
        /*09b0*/ 	.word	0x00000000


	//----- nvinfo : EIATTR_CBANK_PARAM_SIZE
	.align		4
.L_53:
        /*09b4*/ 	.byte	0x03, 0x19
        /*09b6*/ 	.short	0x0800


	//----- nvinfo : EIATTR_PARAM_CBANK
	.align		4
        /*09b8*/ 	.byte	0x04, 0x0a
        /*09ba*/ 	.short	(.L_55 - .L_54)
	.align		4
.L_54:
        /*09bc*/ 	.word	index@(.nv.constant0._ZN7cutlass13device_kernelINS_4gemm6kernel13GemmUniversalIN4cute5tupleIJiiiiEEENS1_10collective13CollectiveMmaINS1_35MainloopSm100TmaUmmaWarpSpecializedILi3ELi2ELi4ENS5_IJNS4_1CILi2EEENSA_ILi1EEESC_EEEEENS5_IJNSA_ILi64EEENSA_ILi256EEESF_EEENS_6half_tENS5_IJlSC_lEEESI_SJ_NS4_8TiledMMAINS4_8MMA_AtomIJNS4_20SM100_MMA_F16BF16_SSISI_SI_fLi64ELi256ELNS4_4UMMA5MajorE0ELSO_0ELNSN_7ScaleInE0ELSP_0EEEEEENS4_6LayoutINS5_IJSC_SC_SC_EEENS5_IJNSA_ILi0EEESU_SU_EEEEENS5_IJNS4_10UnderscoreESX_SX_EEEEENS4_13SM90_TMA_LOADENS4_14ComposedLayoutINS4_7SwizzleILi3ELi4ELi3EEENS4_18smem_ptr_flag_bitsILi16EEENSS_INS5_IJNSA_ILi8EEESF_EEENS5_IJSF_SC_EEEEEEEvNS4_8identityENS4_23SM90_TMA_LOAD_MULTICASTES1A_vS1B_EENS_8epilogue10collective18CollectiveEpilogueINS1E_23Sm100TmaWarpSpecializedILi4ELi2ELi32ELb1ELb0EEEJSH_NS5_IJNSS_ISF_SC_EES1J_EEESI_SJ_SI_SJ_NS1E_6fusion15FusionCallbacksIS1I_NS1L_17LinearCombinationISI_fSI_fLNS_15FloatRoundStyleE2EEESH_S1K_JEEENS4_5SM1004TMEM4LOAD26SM100_TMEM_LOAD_16dp256b8xES10_S1A_NS4_17SM75_U32x4_LDSM_NENS4_14SM90_TMA_STOREES1A_NS4_17SM90_U32x4_STSM_NENS4_39AutoVectorizingCopyWithAssumedAlignmentILi128EEEEEEvvEEEEvNT_6ParamsE)
        /*09c0*/ 	.short	0x0380
        /*09c2*/ 	.short	0x0800


	//----- nvinfo : EIATTR_SW_WAR
	.align		4
.L_55:
        /*09c4*/ 	.byte	0x04, 0x36
        /*09c6*/ 	.short	(.L_57 - .L_56)
.L_56:
        /*09c8*/ 	.word	0x00000008
.L_57:


//--------------------- .nv.callgraph             --------------------------
	.section	.nv.callgraph,"",@"SHT_CUDA_CALLGRAPH"
	.align	4
	.sectionentsize	8
	.align		4
        /*0000*/ 	.word	0x00000000
	.align		4
        /*0004*/ 	.word	0xffffffff
	.align		4
        /*0008*/ 	.word	index@(_ZN7cutlass13device_kernelINS_4gemm6kernel13GemmUniversalIN4cute5tupleIJiiiiEEENS1_10collective13CollectiveMmaINS1_35MainloopSm100TmaUmmaWarpSpecializedILi3ELi2ELi4ENS5_IJNS4_1CILi2EEENSA_ILi1EEESC_EEEEENS5_IJNSA_ILi64EEENSA_ILi256EEESF_EEENS_6half_tENS5_IJlSC_lEEESI_SJ_NS4_8TiledMMAINS4_8MMA_AtomIJNS4_20SM100_MMA_F16BF16_SSISI_SI_fLi64ELi256ELNS4_4UMMA5MajorE0ELSO_0ELNSN_7ScaleInE0ELSP_0EEEEEENS4_6LayoutINS5_IJSC_SC_SC_EEENS5_IJNSA_ILi0EEESU_SU_EEEEENS5_IJNS4_10UnderscoreESX_SX_EEEEENS4_13SM90_TMA_LOADENS4_14ComposedLayoutINS4_7SwizzleILi3ELi4ELi3EEENS4_18smem_ptr_flag_bitsILi16EEENSS_INS5_IJNSA_ILi8EEESF_EEENS5_IJSF_SC_EEEEEEEvNS4_8identityENS4_23SM90_TMA_LOAD_MULTICASTES1A_vS1B_EENS_8epilogue10collective18CollectiveEpilogueINS1E_23Sm100TmaWarpSpecializedILi4ELi2ELi32ELb1ELb0EEEJSH_NS5_IJNSS_ISF_SC_EES1J_EEESI_SJ_SI_SJ_NS1E_6fusion15FusionCallbacksIS1I_NS1L_17LinearCombinationISI_fSI_fLNS_15FloatRoundStyleE2EEESH_S1K_JEEENS4_5SM1004TMEM4LOAD26SM100_TMEM_LOAD_16dp256b8xES10_S1A_NS4_17SM75_U32x4_LDSM_NENS4_14SM90_TMA_STOREES1A_NS4_17SM90_U32x4_STSM_NENS4_39AutoVectorizingCopyWithAssumedAlignmentILi128EEEEEEvvEEEEvNT_6ParamsE)
	.align		4
        /*000c*/ 	.word	index@(__assertfail)
	.align		4
        /*0010*/ 	.word	0x00000000
	.align		4
        /*0014*/ 	.word	0xfffffffe
	.align		4
        /*0018*/ 	.word	0x00000000
	.align		4
        /*001c*/ 	.word	0xfffffffd
	.align		4
        /*0020*/ 	.word	0x00000000
	.align		4
        /*0024*/ 	.word	0xfffffffc


//--------------------- .nv.constant4             --------------------------
	.section	.nv.constant4,"a",@progbits
	.align	8
	.align		8
.nv.constant4:
        /*0000*/ 	.dword	__assertfail
	.align		8
        /*0008*/ 	.dword	__unnamed_1
	.align		8
        /*0010*/ 	.dword	__unnamed_2
	.align		8
        /*0018*/ 	.dword	_ZN39_INTERNAL_b8e160e5_4_k_cu_122bf812_76704cuda3std3__45__cpo5beginE
	.align		8
        /*0020*/ 	.dword	_ZN39_INTERNAL_b8e160e5_4_k_cu_122bf812_76704cuda3std3__45__cpo3endE
	.align		8
        /*0028*/ 	.dword	_ZN39_INTERNAL_b8e160e5_4_k_cu_122bf812_76704cuda3std3__45__cpo6cbeginE
	.align		8
        /*0030*/ 	.dword	_ZN39_INTERNAL_b8e160e5_4_k_cu_122bf812_76704cuda3std3__45__cpo4cendE
	.align		8
        /*0038*/ 	.dword	_ZN39_INTERNAL_b8e160e5_4_k_cu_122bf812_76704cuda3std3__441_GLOBAL__N__b8e160e5_4_k_cu_122bf812_76706ignoreE
	.align		8
        /*0040*/ 	.dword	_ZN39_INTERNAL_b8e160e5_4_k_cu_122bf812_76704cuda3std3__419piecewise_constructE
	.align		8
        /*0048*/ 	.dword	_ZN39_INTERNAL_b8e160e5_4_k_cu_122bf812_76704cuda3std3__48in_placeE
	.align		8
        /*0050*/ 	.dword	_ZN39_INTERNAL_b8e160e5_4_k_cu_122bf812_76704cuda3std6ranges3__45__cpo4swapE
	.align		8
        /*0058*/ 	.dword	_ZN39_INTERNAL_b8e160e5_4_k_cu_122bf812_76704cuda3std6ranges3__45__cpo9iter_moveE
	.align		8
        /*0060*/ 	.dword	_ZN39_INTERNAL_b8e160e5_4_k_cu_122bf812_76704cute7productE
	.align		8
        /*0068*/ 	.dword	_ZN39_INTERNAL_b8e160e5_4_k_cu_122bf812_76704cute1_E
	.align		8
        /*0070*/ 	.dword	$str$25
	.align		8
        /*0078*/ 	.dword	$str$26
	.align		8
        /*0080*/ 	.dword	$str$27
	.align		8
        /*0088*/ 	.dword	$str$28


//--------------------- .text._ZN7cutlass13device_kernelINS_4gemm6kernel13GemmUniversalIN4cute5tupleIJiiiiEEENS1_10collective13CollectiveMmaINS1_35MainloopSm100TmaUmmaWarpSpecializedILi3ELi2ELi4ENS5_IJNS4_1CILi2EEENSA_ILi1EEESC_EEEEENS5_IJNSA_ILi64EEENSA_ILi256EEESF_EEENS_6half_tENS5_IJlSC_lEEESI_SJ_NS4_8TiledMMAINS4_8MMA_AtomIJNS4_20SM100_MMA_F16BF16_SSISI_SI_fLi64ELi256ELNS4_4UMMA5MajorE0ELSO_0ELNSN_7ScaleInE0ELSP_0EEEEEENS4_6LayoutINS5_IJSC_SC_SC_EEENS5_IJNSA_ILi0EEESU_SU_EEEEENS5_IJNS4_10UnderscoreESX_SX_EEEEENS4_13SM90_TMA_LOADENS4_14ComposedLayoutINS4_7SwizzleILi3ELi4ELi3EEENS4_18smem_ptr_flag_bitsILi16EEENSS_INS5_IJNSA_ILi8EEESF_EEENS5_IJSF_SC_EEEEEEEvNS4_8identityENS4_23SM90_TMA_LOAD_MULTICASTES1A_vS1B_EENS_8epilogue10collective18CollectiveEpilogueINS1E_23Sm100TmaWarpSpecializedILi4ELi2ELi32ELb1ELb0EEEJSH_NS5_IJNSS_ISF_SC_EES1J_EEESI_SJ_SI_SJ_NS1E_6fusion15FusionCallbacksIS1I_NS1L_17LinearCombinationISI_fSI_fLNS_15FloatRoundStyleE2EEESH_S1K_JEEENS4_5SM1004TMEM4LOAD26SM100_TMEM_LOAD_16dp256b8xES10_S1A_NS4_17SM75_U32x4_LDSM_NENS4_14SM90_TMA_STOREES1A_NS4_17SM90_U32x4_STSM_NENS4_39AutoVectorizingCopyWithAssumedAlignmentILi128EEEEEEvvEEEEvNT_6ParamsE --------------------------
	.section	.text._ZN7cutlass13device_kernelINS_4gemm6kernel13GemmUniversalIN4cute5tupleIJiiiiEEENS1_10collective13CollectiveMmaINS1_35MainloopSm100TmaUmmaWarpSpecializedILi3ELi2ELi4ENS5_IJNS4_1CILi2EEENSA_ILi1EEESC_EEEEENS5_IJNSA_ILi64EEENSA_ILi256EEESF_EEENS_6half_tENS5_IJlSC_lEEESI_SJ_NS4_8TiledMMAINS4_8MMA_AtomIJNS4_20SM100_MMA_F16BF16_SSISI_SI_fLi64ELi256ELNS4_4UMMA5MajorE0ELSO_0ELNSN_7ScaleInE0ELSP_0EEEEEENS4_6LayoutINS5_IJSC_SC_SC_EEENS5_IJNSA_ILi0EEESU_SU_EEEEENS5_IJNS4_10UnderscoreESX_SX_EEEEENS4_13SM90_TMA_LOADENS4_14ComposedLayoutINS4_7SwizzleILi3ELi4ELi3EEENS4_18smem_ptr_flag_bitsILi16EEENSS_INS5_IJNSA_ILi8EEESF_EEENS5_IJSF_SC_EEEEEEEvNS4_8identityENS4_23SM90_TMA_LOAD_MULTICASTES1A_vS1B_EENS_8epilogue10collective18CollectiveEpilogueINS1E_23Sm100TmaWarpSpecializedILi4ELi2ELi32ELb1ELb0EEEJSH_NS5_IJNSS_ISF_SC_EES1J_EEESI_SJ_SI_SJ_NS1E_6fusion15FusionCallbacksIS1I_NS1L_17LinearCombinationISI_fSI_fLNS_15FloatRoundStyleE2EEESH_S1K_JEEENS4_5SM1004TMEM4LOAD26SM100_TMEM_LOAD_16dp256b8xES10_S1A_NS4_17SM75_U32x4_LDSM_NENS4_14SM90_TMA_STOREES1A_NS4_17SM90_U32x4_STSM_NENS4_39AutoVectorizingCopyWithAssumedAlignmentILi128EEEEEEvvEEEEvNT_6ParamsE,"ax",@progbits
	.align	128
.text._ZN7cutlass13device_kernelINS_4gemm6kernel13GemmUniversalIN4cute5tupleIJiiiiEEENS1_10collective13CollectiveMmaINS1_35MainloopSm100TmaUmmaWarpSpecializedILi3ELi2ELi4ENS5_IJNS4_1CILi2EEENSA_ILi1EEESC_EEEEENS5_IJNSA_ILi64EEENSA_ILi256EEESF_EEENS_6half_tENS5_IJlSC_lEEESI_SJ_NS4_8TiledMMAINS4_8MMA_AtomIJNS4_20SM100_MMA_F16BF16_SSISI_SI_fLi64ELi256ELNS4_4UMMA5MajorE0ELSO_0ELNSN_7ScaleInE0ELSP_0EEEEEENS4_6LayoutINS5_IJSC_SC_SC_EEENS5_IJNSA_ILi0EEESU_SU_EEEEENS5_IJNS4_10UnderscoreESX_SX_EEEEENS4_13SM90_TMA_LOADENS4_14ComposedLayoutINS4_7SwizzleILi3ELi4ELi3EEENS4_18smem_ptr_flag_bitsILi16EEENSS_INS5_IJNSA_ILi8EEESF_EEENS5_IJSF_SC_EEEEEEEvNS4_8identityENS4_23SM90_TMA_LOAD_MULTICASTES1A_vS1B_EENS_8epilogue10collective18CollectiveEpilogueINS1E_23Sm100TmaWarpSpecializedILi4ELi2ELi32ELb1ELb0EEEJSH_NS5_IJNSS_ISF_SC_EES1J_EEESI_SJ_SI_SJ_NS1E_6fusion15FusionCallbacksIS1I_NS1L_17LinearCombinationISI_fSI_fLNS_15FloatRoundStyleE2EEESH_S1K_JEEENS4_5SM1004TMEM4LOAD26SM100_TMEM_LOAD_16dp256b8xES10_S1A_NS4_17SM75_U32x4_LDSM_NENS4_14SM90_TMA_STOREES1A_NS4_17SM90_U32x4_STSM_NENS4_39AutoVectorizingCopyWithAssumedAlignmentILi128EEEEEEvvEEEEvNT_6ParamsE:
        .type           _ZN7cutlass13device_kernelINS_4gemm6kernel13GemmUniversalIN4cute5tupleIJiiiiEEENS1_10collective13CollectiveMmaINS1_35MainloopSm100TmaUmmaWarpSpecializedILi3ELi2ELi4ENS5_IJNS4_1CILi2EEENSA_ILi1EEESC_EEEEENS5_IJNSA_ILi64EEENSA_ILi256EEESF_EEENS_6half_tENS5_IJlSC_lEEESI_SJ_NS4_8TiledMMAINS4_8MMA_AtomIJNS4_20SM100_MMA_F16BF16_SSISI_SI_fLi64ELi256ELNS4_4UMMA5MajorE0ELSO_0ELNSN_7ScaleInE0ELSP_0EEEEEENS4_6LayoutINS5_IJSC_SC_SC_EEENS5_IJNSA_ILi0EEESU_SU_EEEEENS5_IJNS4_10UnderscoreESX_SX_EEEEENS4_13SM90_TMA_LOADENS4_14ComposedLayoutINS4_7SwizzleILi3ELi4ELi3EEENS4_18smem_ptr_flag_bitsILi16EEENSS_INS5_IJNSA_ILi8EEESF_EEENS5_IJSF_SC_EEEEEEEvNS4_8identityENS4_23SM90_TMA_LOAD_MULTICASTES1A_vS1B_EENS_8epilogue10collective18CollectiveEpilogueINS1E_23Sm100TmaWarpSpecializedILi4ELi2ELi32ELb1ELb0EEEJSH_NS5_IJNSS_ISF_SC_EES1J_EEESI_SJ_SI_SJ_NS1E_6fusion15FusionCallbacksIS1I_NS1L_17LinearCombinationISI_fSI_fLNS_15FloatRoundStyleE2EEESH_S1K_JEEENS4_5SM1004TMEM4LOAD26SM100_TMEM_LOAD_16dp256b8xES10_S1A_NS4_17SM75_U32x4_LDSM_NENS4_14SM90_TMA_STOREES1A_NS4_17SM90_U32x4_STSM_NENS4_39AutoVectorizingCopyWithAssumedAlignmentILi128EEEEEEvvEEEEvNT_6ParamsE,@function
        .size           _ZN7cutlass13device_kernelINS_4gemm6kernel13GemmUniversalIN4cute5tupleIJiiiiEEENS1_10collective13CollectiveMmaINS1_35MainloopSm100TmaUmmaWarpSpecializedILi3ELi2ELi4ENS5_IJNS4_1CILi2EEENSA_ILi1EEESC_EEEEENS5_IJNSA_ILi64EEENSA_ILi256EEESF_EEENS_6half_tENS5_IJlSC_lEEESI_SJ_NS4_8TiledMMAINS4_8MMA_AtomIJNS4_20SM100_MMA_F16BF16_SSISI_SI_fLi64ELi256ELNS4_4UMMA5MajorE0ELSO_0ELNSN_7ScaleInE0ELSP_0EEEEEENS4_6LayoutINS5_IJSC_SC_SC_EEENS5_IJNSA_ILi0EEESU_SU_EEEEENS5_IJNS4_10UnderscoreESX_SX_EEEEENS4_13SM90_TMA_LOADENS4_14ComposedLayoutINS4_7SwizzleILi3ELi4ELi3EEENS4_18smem_ptr_flag_bitsILi16EEENSS_INS5_IJNSA_ILi8EEESF_EEENS5_IJSF_SC_EEEEEEEvNS4_8identityENS4_23SM90_TMA_LOAD_MULTICASTES1A_vS1B_EENS_8epilogue10collective18CollectiveEpilogueINS1E_23Sm100TmaWarpSpecializedILi4ELi2ELi32ELb1ELb0EEEJSH_NS5_IJNSS_ISF_SC_EES1J_EEESI_SJ_SI_SJ_NS1E_6fusion15FusionCallbacksIS1I_NS1L_17LinearCombinationISI_fSI_fLNS_15FloatRoundStyleE2EEESH_S1K_JEEENS4_5SM1004TMEM4LOAD26SM100_TMEM_LOAD_16dp256b8xES10_S1A_NS4_17SM75_U32x4_LDSM_NENS4_14SM90_TMA_STOREES1A_NS4_17SM90_U32x4_STSM_NENS4_39AutoVectorizingCopyWithAssumedAlignmentILi128EEEEEEvvEEEEvNT_6ParamsE,(.L_x_180 - _ZN7cutlass13device_kernelINS_4gemm6kernel13GemmUniversalIN4cute5tupleIJiiiiEEENS1_10collective13CollectiveMmaINS1_35MainloopSm100TmaUmmaWarpSpecializedILi3ELi2ELi4ENS5_IJNS4_1CILi2EEENSA_ILi1EEESC_EEEEENS5_IJNSA_ILi64EEENSA_ILi256EEESF_EEENS_6half_tENS5_IJlSC_lEEESI_SJ_NS4_8TiledMMAINS4_8MMA_AtomIJNS4_20SM100_MMA_F16BF16_SSISI_SI_fLi64ELi256ELNS4_4UMMA5MajorE0ELSO_0ELNSN_7ScaleInE0ELSP_0EEEEEENS4_6LayoutINS5_IJSC_SC_SC_EEENS5_IJNSA_ILi0EEESU_SU_EEEEENS5_IJNS4_10UnderscoreESX_SX_EEEEENS4_13SM90_TMA_LOADENS4_14ComposedLayoutINS4_7SwizzleILi3ELi4ELi3EEENS4_18smem_ptr_flag_bitsILi16EEENSS_INS5_IJNSA_ILi8EEESF_EEENS5_IJSF_SC_EEEEEEEvNS4_8identityENS4_23SM90_TMA_LOAD_MULTICASTES1A_vS1B_EENS_8epilogue10collective18CollectiveEpilogueINS1E_23Sm100TmaWarpSpecializedILi4ELi2ELi32ELb1ELb0EEEJSH_NS5_IJNSS_ISF_SC_EES1J_EEESI_SJ_SI_SJ_NS1E_6fusion15FusionCallbacksIS1I_NS1L_17LinearCombinationISI_fSI_fLNS_15FloatRoundStyleE2EEESH_S1K_JEEENS4_5SM1004TMEM4LOAD26SM100_TMEM_LOAD_16dp256b8xES10_S1A_NS4_17SM75_U32x4_LDSM_NENS4_14SM90_TMA_STOREES1A_NS4_17SM90_U32x4_STSM_NENS4_39AutoVectorizingCopyWithAssumedAlignmentILi128EEEEEEvvEEEEvNT_6ParamsE)
        .other          _ZN7cutlass13device_kernelINS_4gemm6kernel13GemmUniversalIN4cute5tupleIJiiiiEEENS1_10collective13CollectiveMmaINS1_35MainloopSm100TmaUmmaWarpSpecializedILi3ELi2ELi4ENS5_IJNS4_1CILi2EEENSA_ILi1EEESC_EEEEENS5_IJNSA_ILi64EEENSA_ILi256EEESF_EEENS_6half_tENS5_IJlSC_lEEESI_SJ_NS4_8TiledMMAINS4_8MMA_AtomIJNS4_20SM100_MMA_F16BF16_SSISI_SI_fLi64ELi256ELNS4_4UMMA5MajorE0ELSO_0ELNSN_7ScaleInE0ELSP_0EEEEEENS4_6LayoutINS5_IJSC_SC_SC_EEENS5_IJNSA_ILi0EEESU_SU_EEEEENS5_IJNS4_10UnderscoreESX_SX_EEEEENS4_13SM90_TMA_LOADENS4_14ComposedLayoutINS4_7SwizzleILi3ELi4ELi3EEENS4_18smem_ptr_flag_bitsILi16EEENSS_INS5_IJNSA_ILi8EEESF_EEENS5_IJSF_SC_EEEEEEEvNS4_8identityENS4_23SM90_TMA_LOAD_MULTICASTES1A_vS1B_EENS_8epilogue10collective18CollectiveEpilogueINS1E_23Sm100TmaWarpSpecializedILi4ELi2ELi32ELb1ELb0EEEJSH_NS5_IJNSS_ISF_SC_EES1J_EEESI_SJ_SI_SJ_NS1E_6fusion15FusionCallbacksIS1I_NS1L_17LinearCombinationISI_fSI_fLNS_15FloatRoundStyleE2EEESH_S1K_JEEENS4_5SM1004TMEM4LOAD26SM100_TMEM_LOAD_16dp256b8xES10_S1A_NS4_17SM75_U32x4_LDSM_NENS4_14SM90_TMA_STOREES1A_NS4_17SM90_U32x4_STSM_NENS4_39AutoVectorizingCopyWithAssumedAlignmentILi128EEEEEEvvEEEEvNT_6ParamsE,@"STO_CUDA_ENTRY STV_DEFAULT"
_ZN7cutlass13device_kernelINS_4gemm6kernel13GemmUniversalIN4cute5tupleIJiiiiEEENS1_10collective13CollectiveMmaINS1_35MainloopSm100TmaUmmaWarpSpecializedILi3ELi2ELi4ENS5_IJNS4_1CILi2EEENSA_ILi1EEESC_EEEEENS5_IJNSA_ILi64EEENSA_ILi256EEESF_EEENS_6half_tENS5_IJlSC_lEEESI_SJ_NS4_8TiledMMAINS4_8MMA_AtomIJNS4_20SM100_MMA_F16BF16_SSISI_SI_fLi64ELi256ELNS4_4UMMA5MajorE0ELSO_0ELNSN_7ScaleInE0ELSP_0EEEEEENS4_6LayoutINS5_IJSC_SC_SC_EEENS5_IJNSA_ILi0EEESU_SU_EEEEENS5_IJNS4_10UnderscoreESX_SX_EEEEENS4_13SM90_TMA_LOADENS4_14ComposedLayoutINS4_7SwizzleILi3ELi4ELi3EEENS4_18smem_ptr_flag_bitsILi16EEENSS_INS5_IJNSA_ILi8EEESF_EEENS5_IJSF_SC_EEEEEEEvNS4_8identityENS4_23SM90_TMA_LOAD_MULTICASTES1A_vS1B_EENS_8epilogue10collective18CollectiveEpilogueINS1E_23Sm100TmaWarpSpecializedILi4ELi2ELi32ELb1ELb0EEEJSH_NS5_IJNSS_ISF_SC_EES1J_EEESI_SJ_SI_SJ_NS1E_6fusion15FusionCallbacksIS1I_NS1L_17LinearCombinationISI_fSI_fLNS_15FloatRoundStyleE2EEESH_S1K_JEEENS4_5SM1004TMEM4LOAD26SM100_TMEM_LOAD_16dp256b8xES10_S1A_NS4_17SM75_U32x4_LDSM_NENS4_14SM90_TMA_STOREES1A_NS4_17SM90_U32x4_STSM_NENS4_39AutoVectorizingCopyWithAssumedAlignmentILi128EEEEEEvvEEEEvNT_6ParamsE:
[----:B------:R-:W1:Y:S01]  /*0000*/  LDC R1, c[0x0][0x37c] ;  /* 0x0000df00ff017b82 */ /* 0x000e620000000800 */
[----:B------:R-:W2:Y:S01]  /*0010*/  S2R R94, SR_TID.X ;  /* 0x00000000005e7919 */ /* 0x000ea20000002100 */
[----:B------:R-:W3:Y:S01]  /*0020*/  LDCU.64 UR8, c[0x0][0x890] ;  /* 0x00011200ff0877ac */ /* 0x000ee20008000a00 */
[----:B------:R-:W-:Y:S02]  /*0030*/  PRMT R81, RZ, 0x7610, R81 ;  /* 0x00007610ff517816 */ /* 0x000fe40000000051 */
[----:B------:R-:W-:Y:S01]  /*0040*/  ELECT P3, URZ, PT ;  /* 0x0000000000ff782f */ /* 0x000fe20003860000 */
[----:B---3--:R-:W-:-:S04]  /*0050*/  UISETP.NE.U32.AND UP0, UPT, UR8, URZ, UPT ;  /* 0x000000ff0800728c */ /* 0x008fc8000bf05070 */
[----:B------:R-:W-:Y:S01]  /*0060*/  UISETP.NE.AND.EX UP0, UPT, UR9, URZ, UPT, UP0 ;  /* 0x000000ff0900728c */ /* 0x000fe2000bf05300 */
[----:B--2---:R-:W-:-:S05]  /*0070*/  SHF.R.U32.HI R82, RZ, 0x5, R94 ;  /* 0x00000005ff527819 */ /* 0x004fca000001165e */
[----:B------:R-:W2:Y:S02]  /*0080*/  SHFL.IDX PT, R0, R82, RZ, 0x1f ;  /* 0x00001fff52007589 */ /* 0x000ea400000e0000 */
[----:B--2---:R-:W-:Y:S01]  /*0090*/  R2UR UR18, R0 ;  /* 0x00000000001272ca */ /* 0x004fe200000e0000 */
[----:B-1----:R-:W-:-:S14]  /*00a0*/  BRA.U UP0, `(.L_x_0) ;  /* 0x0000000100307547 */ /* 0x002fdc000b800000 */
[----:B------:R-:W1:Y:S02]  /*00b0*/  LDCU.64 UR4, c[0x0][0x888] ;  /* 0x00011100ff0477ac */ /* 0x000e640008000a00 */
[----:B-1----:R-:W-:-:S04]  /*00c0*/  UISETP.NE.U32.AND UP0, UPT, UR4, URZ, UPT ;  /* 0x000000ff0400728c */ /* 0x002fc8000bf05070 */
[----:B------:R-:W-:-:S09]  /*00d0*/  UISETP.NE.AND.EX UP0, UPT, UR5, URZ, UPT, UP0 ;  /* 0x000000ff0500728c */ /* 0x000fd2000bf05300 */
[----:B------:R-:W-:Y:S05]  /*00e0*/  BRA.U !UP0, `(.L_x_1) ;  /* 0x0000000108147547 */ /* 0x000fea000b800000 */
[----:B------:R-:W1:Y:S01]  /*00f0*/  LDC.64 R2, c[0x0][0x888] ;  /* 0x00022200ff027b82 */ /* 0x000e620000000a00 */
[----:B------:R-:W1:Y:S02]  /*0100*/  LDCU.64 UR4, c[0x0][0x358] ;  /* 0x00006b00ff0477ac */ /* 0x000e640008000a00 */
[----:B-1----:R1:W5:Y:S01]  /*0110*/  LDG.E R41, desc[UR4][R2.64] ;  /* 0x0000000402297981 */ /* 0x002362000c1e1900 */
[----:B------:R-:W-:Y:S01]  /*0120*/  HFMA2 R81, -RZ, RZ, 0, 5.9604644775390625e-08 ;  /* 0x00000001ff517431 */ /* 0x000fe200000001ff */
[----:B------:R-:W-:Y:S05]  /*0130*/  BRA `(.L_x_0) ;  /* 0x00000000000c7947 */ /* 0x000fea0003800000 */
.L_x_1:
[----:B------:R-:W1:Y:S01]  /*0140*/  LDCU UR4, c[0x0][0x880] ;  /* 0x00011000ff0477ac */ /* 0x000e620008000800 */
[----:B------:R-:W-:Y:S01]  /*0150*/  HFMA2 R81, -RZ, RZ, 0, 5.9604644775390625e-08 ;  /* 0x00000001ff517431 */ /* 0x000fe200000001ff */
[----:B-1----:R-:W-:-:S07]  /*0160*/  MOV R41, UR4 ;  /* 0x0000000400297c02 */ /* 0x002fce0008000f00 */
.L_x_0:
[----:B------:R-:W2:Y:S02]  /*0170*/  LDCU.64 UR4, c[0x0][0x8b0] ;  /* 0x00011600ff0477ac */ /* 0x000ea40008000a00 */
[----:B--2---:R-:W-:-:S04]  /*0180*/  UISETP.NE.U32.AND UP0, UPT, UR4, URZ, UPT ;  /* 0x000000ff0400728c */ /* 0x004fc8000bf05070 */
[----:B------:R-:W-:-:S09]  /*0190*/  UISETP.NE.AND.EX UP0, UPT, UR5, URZ, UPT, UP0 ;  /* 0x000000ff0500728c */ /* 0x000fd2000bf05300 */
[----:B------:R-:W-:Y:S05]  /*01a0*/  BRA.U UP0, `(.L_x_2) ;  /* 0x0000000100287547 */ /* 0x000fea000b800000 */
[----:B------:R-:W2:Y:S02]  /*01b0*/  LDCU.64 UR4, c[0x0][0x8a8] ;  /* 0x00011500ff0477ac */ /* 0x000ea40008000a00 */
[----:B--2---:R-:W-:-:S04]  /*01c0*/  UISETP.NE.U32.AND UP0, UPT, UR4, URZ, UPT ;  /* 0x000000ff0400728c */ /* 0x004fc8000bf05070 */
[----:B------:R-:W-:-:S09]  /*01d0*/  UISETP.NE.AND.EX UP0, UPT, UR5, URZ, UPT, UP0 ;  /* 0x000000ff0500728c */ /* 0x000fd2000bf05300 */
[----:B------:R-:W-:Y:S05]  /*01e0*/  BRA.U !UP0, `(.L_x_3) ;  /* 0x0000000108107547 */ /* 0x000fea000b800000 */
[----:B------:R-:W2:Y:S01]  /*01f0*/  LDC.64 R38, c[0x0][0x8a8] ;  /* 0x00022a00ff267b82 */ /* 0x000ea20000000a00 */
[----:B------:R-:W2:Y:S02]  /*0200*/  LDCU.64 UR4, c[0x0][0x358] ;  /* 0x00006b00ff0477ac */ /* 0x000ea40008000a00 */
[----:B--2---:R2:W5:Y:S01]  /*0210*/  LDG.E R38, desc[UR4][R38.64] ;  /* 0x0000000426267981 */ /* 0x004562000c1e1900 */
[----:B------:R-:W-:Y:S05]  /*0220*/  BRA `(.L_x_2) ;  /* 0x0000000000087947 */ /* 0x000fea0003800000 */
.L_x_3:
[----:B------:R-:W2:Y:S02]  /*0230*/  LDCU UR4, c[0x0][0x8a0] ;  /* 0x00011400ff0477ac */ /* 0x000ea40008000800 */
[----:B--2---:R-:W-:Y:S02]  /*0240*/  MOV R38, UR4 ;  /* 0x0000000400267c02 */ /* 0x004fe40008000f00 */
.L_x_2:
[----:B------:R-:W-:Y:S01]  /*0250*/  IMAD.U32 R0, RZ, RZ, UR18 ;  /* 0x00000012ff007e24 */ /* 0x000fe2000f8e00ff */
[----:B------:R-:W-:Y:S04]  /*0260*/  BSSY.RECONVERGENT B0, `(.L_x_4) ;  /* 0x000000c000007945 */ /* 0x000fe80003800200 */
[C---:B------:R-:W-:Y:S02]  /*0270*/  ISETP.NE.OR P1, PT, R0.reuse, 0x1, !P3 ;  /* 0x000000010000780c */ /* 0x040fe40005f25670 */
[----:B------:R-:W-:-:S11]  /*0280*/  ISETP.NE.OR P0, PT, R0, 0x3, !P3 ;  /* 0x000000030000780c */ /* 0x000fd60005f05670 */
[----:B------:R-:W-:Y:S05]  /*0290*/  @P1 BRA `(.L_x_5) ;  /* 0x0000000000201947 */ /* 0x000fea0003800000 */
[----:B------:R-:W3:Y:S02]  /*02a0*/  LDCU.64 UR4, c[0x0][0x348] ;  /* 0x00006900ff0477ac */ /* 0x000ee40008000a00 */
[----:B---3--:R-:W-:Y:S02]  /*02b0*/  UIADD3 UR6, UP1, UPT, UR4, 0x80, URZ ;  /* 0x0000008004067890 */ /* 0x008fe4000ff3e0ff */
[----:B------:R-:W-:Y:S02]  /*02c0*/  UIADD3 UR4, UP0, UPT, UR4, 0x180, URZ ;  /* 0x0000018004047890 */ /* 0x000fe4000ff1e0ff */
[----:B------:R-:W-:Y:S02]  /*02d0*/  UIADD3.X UR7, UPT, UPT, URZ, UR5, URZ, UP1, !UPT ;  /* 0x00000005ff077290 */ /* 0x000fe40008ffe4ff */
[----:B------:R-:W-:-:S07]  /*02e0*/  UIADD3.X UR5, UPT, UPT, URZ, UR5, URZ, UP0, !UPT ;  /* 0x00000005ff057290 */ /* 0x000fce00087fe4ff */
[----:B------:R3:W-:Y:S02]  /*02f0*/  UTMACCTL.PF [UR6] ;  /* 0x00000000060079b9 */ /* 0x0007e40008040000 */
[----:B------:R3:W-:Y:S02]  /*0300*/  UTMACCTL.PF [UR4] ;  /* 0x00000000040079b9 */ /* 0x0007e40008040000 */
[----:B---3--:R-:W-:Y:S01]  /*0310*/  NOP ;  /* 0x0000000000007918 */ /* 0x008fe20000000000 */
.L_x_5:
[----:B------:R-:W-:Y:S05]  /*0320*/  BSYNC.RECONVERGENT B0 ;  /* 0x0000000000007941 */ /* 0x000fea0003800200 */
.L_x_4:
[----:B------:R-:W-:Y:S04]  /*0330*/  BSSY.RECONVERGENT B0, `(.L_x_6) ;  /* 0x000000a000007945 */ /* 0x000fe80003800200 */
        /* <DEDUP_REMOVED lines=9> */
.L_x_7:
[----:B------:R-:W-:Y:S05]  /*03d0*/  BSYNC.RECONVERGENT B0 ;  /* 0x0000000000007941 */ /* 0x000fea0003800200 */
.L_x_6:
[----:B------:R-:W3:Y:S01]  /*03e0*/  LDCU.64 UR4, c[0x0][0x888] ;  /* 0x00011100ff0477ac */ /* 0x000ee20008000a00 */
[----:B------:R-:W-:Y:S02]  /*03f0*/  UISETP.EQ.U32.AND UP2, UPT, UR8, URZ, UPT ;  /* 0x000000ff0800728c */ /* 0x000fe4000bf42070 */
[----:B------:R-:W-:Y:S02]  /*0400*/  UPLOP3.LUT UP3, UPT, UPT, UPT, UPT, 0x80, 0x8 ;  /* 0x000000000008789c */ /* 0x000fe40003f6f070 */
[----:B---3--:R-:W-:-:S04]  /*0410*/  UISETP.NE.U32.AND UP0, UPT, UR4, URZ, UPT ;  /* 0x000000ff0400728c */ /* 0x008fc8000bf05070 */
[----:B------:R-:W-:-:S04]  /*0420*/  UISETP.NE.AND.EX UP1, UPT, UR5, URZ, UPT, UP0 ;  /* 0x000000ff0500728c */ /* 0x000fc8000bf25300 */
[----:B------:R-:W-:-:S04]  /*0430*/  UISETP.EQ.OR.EX UP4, UPT, UR9, URZ, !UP1, UP2 ;  /* 0x000000ff0900728c */ /* 0x000fc8000cf82720 */
[----:B------:R-:W-:-:S06]  /*0440*/  UP2UR UR4, UPR, URZ, 0x10 ;  /* 0x00000010ff047883 */ /* 0x000fcc0008000000 */
[----:B------:R-:W-:Y:S01]  /*0450*/  MOV R85, UR4 ;  /* 0x0000000400557c02 */ /* 0x000fe20008000f00 */
[----:B------:R-:W-:Y:S06]  /*0460*/  BRA.U !UP4, `(.L_x_8) ;  /* 0x000000010c207547 */ /* 0x000fec000b800000 */
[----:B------:R-:W-:Y:S01]  /*0470*/  UISETP.NE.U32.AND UP2, UPT, UR8, URZ, UPT ;  /* 0x000000ff0800728c */ /* 0x000fe2000bf45070 */
[----:B-----5:R-:W-:Y:S01]  /*0480*/  FSETP.NEU.AND P0, PT, R41, RZ, PT ;  /* 0x000000ff2900720b */ /* 0x020fe20003f0d000 */
[----:B------:R-:W-:Y:S02]  /*0490*/  USEL UR4, URZ, 0xffffffff, UP1 ;  /* 0xffffffffff047887 */ /* 0x000fe40008800000 */
[----:B------:R-:W-:-:S10]  /*04a0*/  UISETP.NE.AND.EX UP2, UPT, UR9, URZ, UPT, UP2 ;  /* 0x000000ff0900728c */ /* 0x000fd4000bf45320 */
[----:B------:R-:W-:Y:S01]  /*04b0*/  VOTEU.ANY UP0, P0 ;  /* 0x0000000000ff7886 */ /* 0x000fe20000000100 */
[----:B------:R-:W-:-:S04]  /*04c0*/  @!UP2 USEL UR4, URZ, 0xffffffff, UP0 ;  /* 0xffffffffff04a887 */ /* 0x000fc80008000000 */
[----:B------:R-:W-:-:S04]  /*04d0*/  ULOP3.LUT UR4, UR4, 0x1, URZ, 0xc0, !UPT ;  /* 0x0000000104047892 */ /* 0x000fc8000f8ec0ff */
[----:B------:R-:W-:-:S11]  /*04e0*/  UISETP.NE.U32.AND UP3, UPT, UR4, 0x1, UPT ;  /* 0x000000010400788c */ /* 0x000fd6000bf65070 */
.L_x_8:
[----:B-1----:R-:W1:Y:S01]  /*04f0*/  SHFL.IDX PT, R2, R82, RZ, 0x1f ;  /* 0x00001fff52027589 */ /* 0x002e6200000e0000 */
[----:B------:R-:W-:Y:S01]  /*0500*/  UISETP.NE.AND UP6, UPT, UR18, 0x2, UPT ;  /* 0x000000021200788c */ /* 0x000fe2000bfc5270 */
[----:B-1----:R-:W-:-:S13]  /*0510*/  ISETP.NE.AND P0, PT, R2, RZ, PT ;  /* 0x000000ff0200720c */ /* 0x002fda0003f05270 */
[----:B------:R-:W-:Y:S05]  /*0520*/  @P0 BRA `(.L_x_9) ;  /* 0x0000000000500947 */ /* 0x000fea0003800000 */
[----:B------:R-:W1:Y:S01]  /*0530*/  S2UR UR4, SR_CgaCtaId ;  /* 0x00000000000479c3 */ /* 0x000e620000008800 */
[----:B------:R-:W-:Y:S01]  /*0540*/  UMOV UR5, 0x400 ;  /* 0x0000040000057882 */ /* 0x000fe20000000000 */
[----:B------:R-:W-:Y:S01]  /*0550*/  UMOV UR8, 0x1 ;  /* 0x0000000100087882 */ /* 0x000fe20000000000 */
[----:B------:R-:W-:Y:S01]  /*0560*/  UMOV UR6, 0x2 ;  /* 0x0000000200067882 */ /* 0x000fe20000000000 */
[----:B------:R-:W-:-:S04]  /*0570*/  UIADD3 UR8, UPT, UPT, -UR8, 0x100000, URZ ;  /* 0x0010000008087890 */ /* 0x000fc8000fffe1ff */
[----:B------:R-:W-:Y:S02]  /*0580*/  USHF.L.U32 UR9, UR8, 0xb, URZ ;  /* 0x0000000b08097899 */ /* 0x000fe400080006ff */
[----:B------:R-:W-:Y:S02]  /*0590*/  USHF.L.U32 UR8, UR8, 0x1, URZ ;  /* 0x0000000108087899 */ /* 0x000fe400080006ff */
[----:B------:R-:W-:-:S04]  /*05a0*/  UIADD3 UR6, UPT, UPT, -UR6, 0x100000, URZ ;  /* 0x0010000006067890 */ /* 0x000fc8000fffe1ff */
[----:B------:R-:W-:Y:S02]  /*05b0*/  USHF.L.U32 UR7, UR6, 0xb, URZ ;  /* 0x0000000b06077899 */ /* 0x000fe400080006ff */
[----:B------:R-:W-:Y:S01]  /*05c0*/  USHF.L.U32 UR6, UR6, 0x1, URZ ;  /* 0x0000000106067899 */ /* 0x000fe200080006ff */
[----:B------:R-:W-:Y:S01]  /*05d0*/  ELECT P0, URZ, PT ;  /* 0x0000000000ff782f */ /* 0x000fe20003800000 */
[----:B-1----:R-:W-:Y:S01]  /*05e0*/  ULEA UR4, UR4, UR5, 0x18 ;  /* 0x0000000504047291 */ /* 0x002fe2000f8ec0ff */
[----:B------:R-:W1:Y:S11]  /*05f0*/  FENCE.VIEW.ASYNC.S ;  /* 0x00000000000073c6 */ /* 0x000e760000000000 */
[----:B-1----:R1:W3:Y:S01]  /*0600*/  SYNCS.EXCH.64 URZ, [UR4], UR8 ;  /* 0x0000000804ff75b2 */ /* 0x0022e20008000100 */
[----:B------:R1:W4:Y:S01]  /*0610*/  SYNCS.EXCH.64 URZ, [UR4+0x18], UR6 ;  /* 0x0000180604ff75b2 */ /* 0x0003220008000100 */
[----:B------:R1:W1:Y:S01]  /*0620*/  SYNCS.EXCH.64 URZ, [UR4+0x8], UR8 ;  /* 0x0000080804ff75b2 */ /* 0x0002620008000100 */
[----:B------:R1:W1:Y:S01]  /*0630*/  SYNCS.EXCH.64 URZ, [UR4+0x20], UR6 ;  /* 0x0000200604ff75b2 */ /* 0x0002620008000100 */
[----:B------:R1:W1:Y:S01]  /*0640*/  SYNCS.EXCH.64 URZ, [UR4+0x10], UR8 ;  /* 0x0000100804ff75b2 */ /* 0x0002620008000100 */
[----:B------:R1:W1:Y:S01]  /*0650*/  SYNCS.EXCH.64 URZ, [UR4+0x28], UR6 ;  /* 0x0000280604ff75b2 */ /* 0x0002620008000100 */
[----:B------:R-:W-:Y:S01]  /*0660*/  NOP ;  /* 0x0000000000007918 */ /* 0x000fe20000000000 */
.L_x_9:
[----:B------:R-:W2:Y:S01]  /*0670*/  SHFL.IDX PT, R2, R82, RZ, 0x1f ;  /* 0x00001fff52027589 */ /* 0x000ea200000e0000 */
[----:B------:R-:W-:Y:S01]  /*0680*/  NOP ;  /* 0x0000000000007918 */ /* 0x000fe20000000000 */
[----:B--2---:R-:W-:-:S13]  /*0690*/  ISETP.NE.AND P0, PT, R2, 0x1, PT ;  /* 0x000000010200780c */ /* 0x004fda0003f05270 */
[----:B------:R-:W-:Y:S05]  /*06a0*/  @P0 BRA `(.L_x_10) ;  /* 0x0000000000580947 */ /* 0x000fea0003800000 */
[----:B-1----:R-:W1:Y:S01]  /*06b0*/  S2UR UR4, SR_CgaCtaId ;  /* 0x00000000000479c3 */ /* 0x002e620000008800 */
        /* <DEDUP_REMOVED lines=12> */
[----:B-1----:R2:W1:Y:S01]  /*0780*/  SYNCS.EXCH.64 URZ, [UR4+0x30], UR8 ;  /* 0x0000300804ff75b2 */ /* 0x0024620008000100 */
[----:B------:R2:W1:Y:S01]  /*0790*/  SYNCS.EXCH.64 URZ, [UR4+0x50], UR6 ;  /* 0x0000500604ff75b2 */ /* 0x0004620008000100 */
[----:B------:R2:W1:Y:S01]  /*07a0*/  SYNCS.EXCH.64 URZ, [UR4+0x38], UR8 ;  /* 0x0000380804ff75b2 */ /* 0x0004620008000100 */
[----:B------:R2:W1:Y:S01]  /*07b0*/  SYNCS.EXCH.64 URZ, [UR4+0x58], UR6 ;  /* 0x0000580604ff75b2 */ /* 0x0004620008000100 */
[----:B------:R2:W1:Y:S01]  /*07c0*/  SYNCS.EXCH.64 URZ, [UR4+0x40], UR8 ;  /* 0x0000400804ff75b2 */ /* 0x0004620008000100 */
[----:B------:R2:W1:Y:S01]  /*07d0*/  SYNCS.EXCH.64 URZ, [UR4+0x60], UR6 ;  /* 0x0000600604ff75b2 */ /* 0x0004620008000100 */
[----:B------:R2:W1:Y:S01]  /*07e0*/  SYNCS.EXCH.64 URZ, [UR4+0x48], UR8 ;  /* 0x0000480804ff75b2 */ /* 0x0004620008000100 */
[----:B------:R2:W1:Y:S02]  /*07f0*/  SYNCS.EXCH.64 URZ, [UR4+0x68], UR6 ;  /* 0x0000680604ff75b2 */ /* 0x0004640008000100 */
[----:B--2---:R-:W-:Y:S01]  /*0800*/  NOP ;  /* 0x0000000000007918 */ /* 0x004fe20000000000 */
.L_x_10:
[----:B------:R-:W2:Y:S01]  /*0810*/  SHFL.IDX PT, R2, R82, RZ, 0x1f ;  /* 0x00001fff52027589 */ /* 0x000ea200000e0000 */
[----:B------:R-:W-:Y:S01]  /*0820*/  NOP ;  /* 0x0000000000007918 */ /* 0x000fe20000000000 */
[----:B--2---:R-:W-:-:S13]  /*0830*/  ISETP.NE.AND P0, PT, R2, 0x3, PT ;  /* 0x000000030200780c */ /* 0x004fda0003f05270 */
[----:B------:R-:W-:Y:S05]  /*0840*/  @P0 BRA `(.L_x_11) ;  /* 0x0000000000300947 */ /* 0x000fea0003800000 */
[----:B-1----:R-:W1:Y:S01]  /*0850*/  S2UR UR4, SR_CgaCtaId ;  /* 0x00000000000479c3 */ /* 0x002e620000008800 */
[----:B------:R-:W-:Y:S01]  /*0860*/  UMOV UR6, 0x400 ;  /* 0x0000040000067882 */ /* 0x000fe20000000000 */
[----:B------:R-:W-:Y:S01]  /*0870*/  UMOV UR5, 0x20 ;  /* 0x0000002000057882 */ /* 0x000fe20000000000 */
[----:B------:R-:W-:Y:S01]  /*0880*/  ELECT P0, URZ, PT ;  /* 0x0000000000ff782f */ /* 0x000fe20003800000 */
[----:B-1----:R-:W-:Y:S02]  /*0890*/  ULEA UR6, UR4, UR6, 0x18 ;  /* 0x0000000604067291 */ /* 0x002fe4000f8ec0ff */
[----:B------:R-:W-:-:S04]  /*08a0*/  UIADD3 UR4, UPT, UPT, -UR5, 0x100000, URZ ;  /* 0x0010000005047890 */ /* 0x000fc8000fffe1ff */
[----:B------:R-:W-:Y:S02]  /*08b0*/  USHF.L.U32 UR5, UR4, 0xb, URZ ;  /* 0x0000000b04057899 */ /* 0x000fe400080006ff */
[----:B------:R-:W-:Y:S01]  /*08c0*/  USHF.L.U32 UR4, UR4, 0x1, URZ ;  /* 0x0000000104047899 */ /* 0x000fe200080006ff */
[----:B------:R-:W1:Y:S11]  /*08d0*/  FENCE.VIEW.ASYNC.S ;  /* 0x00000000000073c6 */ /* 0x000e760000000000 */
[----:B-1----:R2:W1:Y:S01]  /*08e0*/  SYNCS.EXCH.64 URZ, [UR6+0x70], UR4 ;  /* 0x0000700406ff75b2 */ /* 0x0024620008000100 */
[----:B------:R2:W1:Y:S02]  /*08f0*/  SYNCS.EXCH.64 URZ, [UR6+0x78], UR4 ;  /* 0x0000780406ff75b2 */ /* 0x0004640008000100 */
[----:B--2---:R-:W-:Y:S01]  /*0900*/  NOP ;  /* 0x0000000000007918 */ /* 0x004fe20000000000 */
.L_x_11:
[----:B------:R-:W2:Y:S01]  /*0910*/  SHFL.IDX PT, R2, R82, RZ, 0x1f ;  /* 0x00001fff52027589 */ /* 0x000ea200000e0000 */
[----:B------:R-:W-:Y:S01]  /*0920*/  NOP ;  /* 0x0000000000007918 */ /* 0x000fe20000000000 */
[----:B--2---:R-:W-:-:S13]  /*0930*/  ISETP.NE.AND P0, PT, R2, 0x4, PT ;  /* 0x000000040200780c */ /* 0x004fda0003f05270 */
[----:B------:R-:W-:Y:S05]  /*0940*/  @P0 BRA `(.L_x_12) ;  /* 0x00000000004c0947 */ /* 0x000fea0003800000 */
[----:B-1----:R-:W1:Y:S01]  /*0950*/  S2UR UR6, SR_CgaCtaId ;  /* 0x00000000000679c3 */ /* 0x002e620000008800 */
[----:B------:R-:W-:Y:S01]  /*0960*/  UMOV UR4, 0x1e0 ;  /* 0x000001e000047882 */ /* 0x000fe20000000000 */
[----:B------:R-:W-:Y:S01]  /*0970*/  UMOV UR5, 0x400 ;  /* 0x0000040000057882 */ /* 0x000fe20000000000 */
[----:B------:R-:W-:Y:S01]  /*0980*/  USEL UR4, UR4, 0x1a0, UP3 ;  /* 0x000001a004047887 */ /* 0x000fe20009800000 */
[----:B------:R-:W-:Y:S01]  /*0990*/  UMOV UR8, 0x1 ;  /* 0x0000000100087882 */ /* 0x000fe20000000000 */
[----:B------:R-:W-:Y:S01]  /*09a0*/  ELECT P0, URZ, PT ;  /* 0x0000000000ff782f */ /* 0x000fe20003800000 */
[----:B------:R-:W-:-:S04]  /*09b0*/  UIADD3 UR8, UPT, UPT, -UR8, 0x100000, URZ ;  /* 0x0010000008087890 */ /* 0x000fc8000fffe1ff */
[----:B------:R-:W-:Y:S02]  /*09c0*/  USHF.L.U32 UR9, UR8, 0xb, URZ ;  /* 0x0000000b08097899 */ /* 0x000fe400080006ff */
[----:B------:R-:W-:Y:S02]  /*09d0*/  USHF.L.U32 UR8, UR8, 0x1, URZ ;  /* 0x0000000108087899 */ /* 0x000fe400080006ff */
[----:B-1----:R-:W-:Y:S02]  /*09e0*/  ULEA UR6, UR6, UR5, 0x18 ;  /* 0x0000000506067291 */ /* 0x002fe4000f8ec0ff */
[----:B------:R-:W-:-:S04]  /*09f0*/  UIADD3 UR4, UPT, UPT, -UR4, 0x100000, URZ ;  /* 0x0010000004047890 */ /* 0x000fc8000fffe1ff */
[----:B------:R-:W-:Y:S02]  /*0a00*/  USHF.L.U32 UR5, UR4, 0xb, URZ ;  /* 0x0000000b04057899 */ /* 0x000fe400080006ff */
[----:B------:R-:W-:Y:S01]  /*0a10*/  USHF.L.U32 UR4, UR4, 0x1, URZ ;  /* 0x0000000104047899 */ /* 0x000fe200080006ff */
[----:B------:R-:W1:Y:S03]  /*0a20*/  FENCE.VIEW.ASYNC.S ;  /* 0x00000000000073c6 */ /* 0x000e660000000000 */
[----:B-1----:R2:W1:Y:S08]  /*0a30*/  SYNCS.EXCH.64 URZ, [UR6+0x80], UR8 ;  /* 0x0000800806ff75b2 */ /* 0x0024700008000100 */
[----:B------:R2:W1:Y:S01]  /*0a40*/  SYNCS.EXCH.64 URZ, [UR6+0x90], UR4 ;  /* 0x0000900406ff75b2 */ /* 0x0004620008000100 */
[----:B------:R2:W1:Y:S01]  /*0a50*/  SYNCS.EXCH.64 URZ, [UR6+0x88], UR8 ;  /* 0x0000880806ff75b2 */ /* 0x0004620008000100 */
[----:B------:R2:W1:Y:S02]  /*0a60*/  SYNCS.EXCH.64 URZ, [UR6+0x98], UR4 ;  /* 0x0000980406ff75b2 */ /* 0x0004640008000100 */
[----:B--2---:R-:W-:Y:S01]  /*0a70*/  NOP ;  /* 0x0000000000007918 */ /* 0x004fe20000000000 */
.L_x_12:
        /* <DEDUP_REMOVED lines=26> */
.L_x_13:
[----:B------:R-:W2:Y:S01]  /*0c20*/  SHFL.IDX PT, R2, R82, RZ, 0x1f ;  /* 0x00001fff52027589 */ /* 0x000ea200000e0000 */
[----:B------:R-:W-:Y:S01]  /*0c30*/  NOP ;  /* 0x0000000000007918 */ /* 0x000fe20000000000 */
[----:B--2---:R-:W-:-:S13]  /*0c40*/  ISETP.NE.AND P0, PT, R2, 0x3, PT ;  /* 0x000000030200780c */ /* 0x004fda0003f05270 */
[----:B------:R-:W-:Y:S05]  /*0c50*/  @P0 BRA `(.L_x_14) ;  /* 0x0000000000380947 */ /* 0x000fea0003800000 */
[----:B------:R-:W2:Y:S01]  /*0c60*/  S2UR UR5, SR_CgaCtaId ;  /* 0x00000000000579c3 */ /* 0x000ea20000008800 */
[----:B-1----:R-:W-:Y:S01]  /*0c70*/  UMOV UR4, 0x400 ;  /* 0x0000040000047882 */ /* 0x002fe20000000000 */
[----:B------:R-:W-:Y:S01]  /*0c80*/  UMOV UR6, 0x20 ;  /* 0x0000002000067882 */ /* 0x000fe20000000000 */
[----:B------:R-:W-:Y:S01]  /*0c90*/  ELECT P0, URZ, PT ;  /* 0x0000000000ff782f */ /* 0x000fe20003800000 */
[----:B------:R-:W-:-:S04]  /*0ca0*/  UIADD3 UR6, UPT, UPT, -UR6, 0x100000, URZ ;  /* 0x0010000006067890 */ /* 0x000fc8000fffe1ff */
[----:B------:R-:W-:Y:S02]  /*0cb0*/  USHF.L.U32 UR7, UR6, 0xb, URZ ;  /* 0x0000000b06077899 */ /* 0x000fe400080006ff */
[----:B------:R-:W-:Y:S02]  /*0cc0*/  USHF.L.U32 UR6, UR6, 0x1, URZ ;  /* 0x0000000106067899 */ /* 0x000fe400080006ff */
[----:B--2---:R-:W-:Y:S01]  /*0cd0*/  ULEA UR4, UR5, UR4, 0x18 ;  /* 0x0000000405047291 */ /* 0x004fe2000f8ec0ff */
[----:B------:R-:W1:Y:S11]  /*0ce0*/  FENCE.VIEW.ASYNC.S ;  /* 0x00000000000073c6 */ /* 0x000e760000000000 */
[----:B-1----:R2:W1:Y:S01]  /*0cf0*/  SYNCS.EXCH.64 URZ, [UR4+0xe0], UR6 ;  /* 0x0000e00604ff75b2 */ /* 0x0024620008000100 */
[----:B------:R2:W1:Y:S01]  /*0d00*/  SYNCS.EXCH.64 URZ, [UR4+0xf0], UR6 ;  /* 0x0000f00604ff75b2 */ /* 0x0004620008000100 */
[----:B------:R2:W1:Y:S01]  /*0d10*/  SYNCS.EXCH.64 URZ, [UR4+0xe8], UR6 ;  /* 0x0000e80604ff75b2 */ /* 0x0004620008000100 */
[----:B------:R2:W1:Y:S02]  /*0d20*/  SYNCS.EXCH.64 URZ, [UR4+0xf8], UR6 ;  /* 0x0000f80604ff75b2 */ /* 0x0004640008000100 */
[----:B--2---:R-:W-:Y:S01]  /*0d30*/  NOP ;  /* 0x0000000000007918 */ /* 0x004fe20000000000 */
.L_x_14:
[----:B-1----:R-:W1:Y:S01]  /*0d40*/  LDCU UR4, c[0x0][0x36c] ;  /* 0x00006d80ff0477ac */ /* 0x002e620008000800 */
[----:B------:R-:W-:Y:S01]  /*0d50*/  ISETP.NE.OR P3, PT, R0, 0x2, !P3 ;  /* 0x000000020000780c */ /* 0x000fe20005f65670 */
[----:B------:R-:W-:Y:S01]  /*0d60*/  NOP ;  /* 0x0000000000007918 */ /* 0x000fe20000000000 */
[----:B------:R-:W-:Y:S01]  /*0d70*/  LOP3.LUT R0, R94, 0x1f, RZ, 0xc0, !PT ;  /* 0x0000001f5e007812 */ /* 0x000fe200078ec0ff */
[----:B------:R-:W-:Y:S02]  /*0d80*/  UISETP.NE.AND UP4, UPT, UR18, URZ, UPT ;  /* 0x000000ff1200728c */ /* 0x000fe4000bf85270 */
[----:B-1----:R-:W-:-:S09]  /*0d90*/  UISETP.EQ.U32.AND UP5, UPT, UR4, 0x1, UPT ;  /* 0x000000010400788c */ /* 0x002fd2000bfa2070 */
[----:B------:R-:W-:Y:S05]  /*0da0*/  BRA.U !UP5, `(.L_x_15) ;  /* 0x000000010d087547 */ /* 0x000fea000b800000 */
[----:B---34-:R-:W-:Y:S01]  /*0db0*/  UCGABAR_ARV ;  /* 0x00000000000079c7 */ /* 0x018fe20008000000 */
[----:B------:R-:W-:Y:S05]  /*0dc0*/  BRA `(.L_x_16) ;  /* 0x0000000000047947 */ /* 0x000fea0003800000 */
.L_x_15:
[----:B---34-:R-:W-:Y:S01]  /*0dd0*/  NOP ;  /* 0x0000000000007918 */ /* 0x018fe20000000000 */
.L_x_16:
[----:B------:R-:W1:Y:S01]  /*0de0*/  S2UR UR30, SR_CTAID.X ;  /* 0x00000000001e79c3 */ /* 0x000e620000002500 */
[----:B------:R-:W-:-:S05]  /*0df0*/  CS2R.32 R84, SR_CgaSize ;  /* 0x0000000000547805 */ /* 0x000fca0000008a00 */
[----:B------:R-:W-:-:S05]  /*0e00*/  IMAD R84, R84, -0xa0, RZ ;  /* 0xffffff6054547824 */ /* 0x000fca00078e02ff */
[----:B------:R-:W-:-:S14]  /*0e10*/  R2UR UR5, R84 ;  /* 0x00000000540572ca */ /* 0x000fdc00000e0000 */
[----:B------:R-:W2:Y:S01]  /*0e20*/  LDCU UR5, c[0x0][UR5+0x2b0] ;  /* 0x00005600050577ac */ /* 0x000ea20008000800 */
[----:B------:R-:W-:-:S05]  /*0e30*/  CS2R.32 R84, SR_CgaSize ;  /* 0x0000000000547805 */ /* 0x000fca0000008a00 */
[----:B------:R-:W-:-:S05]  /*0e40*/  IMAD R84, R84, -0xa0, RZ ;  /* 0xffffff6054547824 */ /* 0x000fca00078e02ff */
[----:B------:R-:W-:-:S14]  /*0e50*/  R2UR UR4, R84 ;  /* 0x00000000540472ca */ /* 0x000fdc00000e0000 */
[----:B------:R-:W3:Y:S01]  /*0e60*/  LDCU UR4, c[0x0][UR4+0x2b4] ;  /* 0x00005680040477ac */ /* 0x000ee20008000800 */
[----:B------:R-:W4:Y:S01]  /*0e70*/  S2UR UR31, SR_CTAID.Y ;  /* 0x00000000001f79c3 */ /* 0x000f220000002600 */
[----:B------:R-:W-:-:S05]  /*0e80*/  CS2R.32 R84, SR_CgaSize ;  /* 0x0000000000547805 */ /* 0x000fca0000008a00 */
[----:B------:R-:W-:-:S05]  /*0e90*/  IMAD R84, R84, -0xa0, RZ ;  /* 0xffffff6054547824 */ /* 0x000fca00078e02ff */
[----:B------:R-:W-:-:S14]  /*0ea0*/  R2UR UR7, R84 ;  /* 0x00000000540772ca */ /* 0x000fdc00000e0000 */
[----:B------:R-:W3:Y:S01]  /*0eb0*/  LDCU UR7, c[0x0][UR7+0x2a0] ;  /* 0x00005400070777ac */ /* 0x000ee20008000800 */
[----:B------:R-:W-:-:S05]  /*0ec0*/  CS2R.32 R84, SR_CgaSize ;  /* 0x0000000000547805 */ /* 0x000fca0000008a00 */
[----:B------:R-:W-:-:S05]  /*0ed0*/  IMAD R84, R84, -0xa0, RZ ;  /* 0xffffff6054547824 */ /* 0x000fca00078e02ff */
[----:B------:R-:W-:-:S14]  /*0ee0*/  R2UR UR8, R84 ;  /* 0x00000000540872ca */ /* 0x000fdc00000e0000 */
[----:B------:R-:W3:Y:S01]  /*0ef0*/  LDCU UR8, c[0x0][UR8+0x2a4] ;  /* 0x00005480080877ac */ /* 0x000ee20008000800 */
[----:B------:R-:W3:Y:S01]  /*0f00*/  S2UR UR9, SR_CgaCtaId ;  /* 0x00000000000979c3 */ /* 0x000ee20000008800 */
[----:B------:R-:W3:Y:S01]  /*0f10*/  LDCU UR19, c[0x0][0xb24] ;  /* 0x00016480ff1377ac */ /* 0x000ee20008000800 */
[----:B------:R-:W3:Y:S01]  /*0f20*/  LDCU UR42, c[0x0][0xb24] ;  /* 0x00016480ff2a77ac */ /* 0x000ee20008000800 */
[----:B-1----:R-:W-:Y:S01]  /*0f30*/  I2FP.F32.U32 R3, UR30 ;  /* 0x0000001e00037c45 */ /* 0x002fe20008201000 */
[----:B------:R-:W1:Y:S04]  /*0f40*/  LDCU UR22, c[0x0][0xb30] ;  /* 0x00016600ff1677ac */ /* 0x000e680008000800 */
[----:B--2---:R-:W-:Y:S01]  /*0f50*/  FMUL R3, R3, UR5 ;  /* 0x0000000503037c20 */ /* 0x004fe20008400000 */
[----:B----4-:R-:W-:-:S05]  /*0f60*/  I2FP.F32.U32 R2, UR31 ;  /* 0x0000001f00027c45 */ /* 0x010fca0008201000 */
[----:B------:R-:W2:Y:S01]  /*0f70*/  F2I.U32.TRUNC.NTZ R3, R3 ;  /* 0x0000000300037305 */ /* 0x000ea2000020f000 */
[----:B---3--:R-:W-:Y:S01]  /*0f80*/  FMUL R2, R2, UR4 ;  /* 0x0000000402027c20 */ /* 0x008fe20008400000 */
[----:B------:R-:W-:-:S06]  /*0f90*/  USHF.L.U32 UR28, UR9, 0xd, URZ ;  /* 0x0000000d091c7899 */ /* 0x000fcc00080006ff */
[----:B------:R-:W3:Y:S01]  /*0fa0*/  F2I.U32.TRUNC.NTZ R2, R2 ;  /* 0x0000000200027305 */ /* 0x000ee2000020f000 */
[----:B------:R-:W-:Y:S01]  /*0fb0*/  ULOP3.LUT UR28, UR28, 0x2000, URZ, 0xc0, !UPT ;  /* 0x000020001c1c7892 */ /* 0x000fe2000f8ec0ff */
[----:B--2---:R-:W-:Y:S02]  /*0fc0*/  R2UR UR4, R3 ;  /* 0x00000000030472ca */ /* 0x004fe400000e0000 */
[----:B---3--:R-:W-:Y:S02]  /*0fd0*/  R2UR UR6, R2 ;  /* 0x00000000020672ca */ /* 0x008fe400000e0000 */
[----:B------:R-:W-:-:S09]  /*0fe0*/  PRMT R2, RZ, 0x7610, R2 ;  /* 0x00007610ff027816 */ /* 0x000fd20000000002 */
[----:B------:R-:W-:-:S04]  /*0ff0*/  UIADD3 UR5, UPT, UPT, -UR4, URZ, URZ ;  /* 0x000000ff04057290 */ /* 0x000fc8000fffe1ff */
[----:B------:R-:W-:Y:S02]  /*1000*/  UIMAD UR5, UR7, UR5, UR30 ;  /* 0x00000005070572a4 */ /* 0x000fe4000f8e021e */
[----:B------:R-:W-:-:S04]  /*1010*/  UIADD3 UR4, UPT, UPT, -UR6, URZ, URZ ;  /* 0x000000ff06047290 */ /* 0x000fc8000fffe1ff */
[----:B------:R-:W-:Y:S01]  /*1020*/  IMAD.U32 R84, RZ, RZ, UR5 ;  /* 0x00000005ff547e24 */ /* 0x000fe2000f8e00ff */
[----:B------:R-:W-:-:S06]  /*1030*/  UIMAD UR4, UR8, UR4, UR31 ;  /* 0x00000004080472a4 */ /* 0x000fcc000f8e021f */
[----:B------:R-:W-:Y:S01]  /*1040*/  IMAD.U32 R83, RZ, RZ, UR4 ;  /* 0x00000004ff537e24 */ /* 0x000fe2000f8e00ff */
[----:B-1----:R-:W-:Y:S06]  /*1050*/  BRA.U UP4, `(.L_x_17) ;  /* 0x00000001042c7547 */ /* 0x002fec000b800000 */
[----:B------:R-:W-:Y:S02]  /*1060*/  R2UR UR4, R83 ;  /* 0x00000000530472ca */ /* 0x000fe400000e0000 */
[----:B------:R-:W-:-:S11]  /*1070*/  R2UR UR6, R84 ;  /* 0x00000000540672ca */ /* 0x000fd600000e0000 */
[----:B------:R-:W-:-:S04]  /*1080*/  UISETP.NE.AND UP0, UPT, UR4, URZ, UPT ;  /* 0x000000ff0400728c */ /* 0x000fc8000bf05270 */
[----:B------:R-:W-:-:S04]  /*1090*/  UISETP.EQ.OR UP0, UPT, UR6, URZ, !UP0 ;  /* 0x000000ff0600728c */ /* 0x000fc8000c702670 */
[----:B------:R-:W-:Y:S02]  /*10a0*/  USEL UR5, URZ, 0x1, !UP0 ;  /* 0x00000001ff057887 */ /* 0x000fe4000c000000 */
[----:B------:R-:W-:-:S04]  /*10b0*/  UISETP.NE.AND UP0, UPT, UR4, URZ, UPT ;  /* 0x000000ff0400728c */ /* 0x000fc8000bf05270 */
[----:B------:R-:W-:Y:S02]  /*10c0*/  USEL UR4, URZ, 0x2, UP0 ;  /* 0x00000002ff047887 */ /* 0x000fe40008000000 */
[----:B------:R-:W-:-:S04]  /*10d0*/  UISETP.NE.AND UP0, UPT, UR6, 0x1, UPT ;  /* 0x000000010600788c */ /* 0x000fc8000bf05270 */
[----:B------:R-:W-:-:S04]  /*10e0*/  USEL UR4, UR4, 0x2, UP0 ;  /* 0x0000000204047887 */ /* 0x000fc80008000000 */
[----:B------:R-:W-:-:S06]  /*10f0*/  UIADD3 UR4, UPT, UPT, UR5, UR4, URZ ;  /* 0x0000000405047290 */ /* 0x000fcc000fffe0ff */
[----:B------:R-:W-:-:S07]  /*1100*/  IMAD.U32 R2, RZ, RZ, UR4 ;  /* 0x00000004ff027e24 */ /* 0x000fce000f8e00ff */
.L_x_17:
[----:B------:R-:W1:Y:S01]  /*1110*/  S2UR UR36, SR_CTAID.Z ;  /* 0x00000000002479c3 */ /* 0x000e620000002700 */
[----:B------:R-:W-:-:S09]  /*1120*/  UISETP.GE.AND UP0, UPT, UR19, 0x1, UPT ;  /* 0x000000011300788c */ /* 0x000fd2000bf06270 */
[----:B------:R-:W-:Y:S05]  /*1130*/  BRA.U !UP0, `(.L_x_18) ;  /* 0x0000000108d47547 */ /* 0x000fea000b800000 */
[----:B------:R-:W2:Y:S01]  /*1140*/  LDCU.128 UR12, c[0x0][0xb10] ;  /* 0x00016200ff0c77ac */ /* 0x000ea20008000c00 */
[----:B------:R-:W3:Y:S01]  /*1150*/  LDCU UR20, c[0x0][0xb0c] ;  /* 0x00016180ff1477ac */ /* 0x000ee20008000800 */
[----:B------:R-:W4:Y:S01]  /*1160*/  LDCU UR6, c[0x0][0x370] ;  /* 0x00006e00ff0677ac */ /* 0x000f220008000800 */
[----:B------:R-:W1:Y:S01]  /*1170*/  LDCU UR7, c[0x0][0x374] ;  /* 0x00006e80ff0777ac */ /* 0x000e620008000800 */
[----:B------:R-:W1:Y:S01]  /*1180*/  LDCU UR21, c[0x0][0xb20] ;  /* 0x00016400ff1577ac */ /* 0x000e620008000800 */
[----:B--2---:R-:W-:Y:S02]  /*1190*/  UIMAD.WIDE.U32 UR4, UR30, UR12, URZ ;  /* 0x0000000c1e0472a5 */ /* 0x004fe4000f8e00ff */
[----:B---3--:R-:W-:Y:S01]  /*11a0*/  UISETP.NE.AND UP0, UPT, UR20, 0x1, UPT ;  /* 0x000000011400788c */ /* 0x008fe2000bf05270 */
[----:B------:R-:W2:Y:S01]  /*11b0*/  LDCU.64 UR8, c[0x0][0xb28] ;  /* 0x00016500ff0877ac */ /* 0x000ea20008000a00 */
[----:B----4-:R-:W-:-:S03]  /*11c0*/  UIMAD.WIDE.U32 UR10, UR6, UR12, URZ ;  /* 0x0000000c060a72a5 */ /* 0x010fc6000f8e00ff */
[----:B------:R-:W-:Y:S01]  /*11d0*/  UMOV UR4, UR5 ;  /* 0x0000000500047c82 */ /* 0x000fe20008000000 */
[----:B------:R-:W-:Y:S02]  /*11e0*/  UISETP.NE.AND UP2, UPT, UR19, 0x1, UPT ;  /* 0x000000011300788c */ /* 0x000fe4000bf45270 */
[----:B------:R-:W-:Y:S01]  /*11f0*/  USHF.R.U32.HI UR4, URZ, UR13, UR4 ;  /* 0x0000000dff047299 */ /* 0x000fe20008011604 */
[----:B------:R-:W-:Y:S01]  /*1200*/  UMOV UR10, UR11 ;  /* 0x0000000b000a7c82 */ /* 0x000fe20008000000 */
[----:B------:R-:W-:Y:S02]  /*1210*/  UIMAD.WIDE.U32 UR16, UR31, UR15, URZ ;  /* 0x0000000f1f1072a5 */ /* 0x000fe4000f8e00ff */
[----:B------:R-:W-:Y:S02]  /*1220*/  USEL UR5, UR30, UR4, !UP0 ;  /* 0x000000041e057287 */ /* 0x000fe4000c000000 */
[----:B------:R-:W-:Y:S02]  /*1230*/  @UP0 USHF.R.U32.HI UR6, URZ, UR13, UR10 ;  /* 0x0000000dff060299 */ /* 0x000fe4000801160a */
[----:B------:R-:W-:-:S02]  /*1240*/  UISETP.NE.AND UP0, UPT, UR14, 0x1, UPT ;  /* 0x000000010e00788c */ /* 0x000fc4000bf05270 */
[----:B-1----:R-:W-:Y:S02]  /*1250*/  UIMAD.WIDE.U32 UR10, UR7, UR15, URZ ;  /* 0x0000000f070a72a5 */ /* 0x002fe4000f8e00ff */
[----:B--2---:R-:W-:Y:S01]  /*1260*/  UIMAD.WIDE.U32 UR12, UR6, UR8, URZ ;  /* 0x00000008060c72a5 */ /* 0x004fe2000f8e00ff */
[----:B------:R-:W-:Y:S02]  /*1270*/  UMOV UR4, UR17 ;  /* 0x0000001100047c82 */ /* 0x000fe40008000000 */
[----:B------:R-:W-:Y:S02]  /*1280*/  USHF.R.U32.HI UR4, URZ, UR21, UR4 ;  /* 0x00000015ff047299 */ /* 0x000fe40008011604 */
[----:B------:R-:W-:Y:S02]  /*1290*/  UMOV UR10, UR11 ;  /* 0x0000000b000a7c82 */ /* 0x000fe40008000000 */
[----:B------:R-:W-:Y:S01]  /*12a0*/  UMOV UR12, UR13 ;  /* 0x0000000d000c7c82 */ /* 0x000fe20008000000 */
[----:B------:R-:W-:-:S02]  /*12b0*/  @UP0 USHF.R.U32.HI UR7, URZ, UR21, UR10 ;  /* 0x00000015ff070299 */ /* 0x000fc4000801160a */
[----:B------:R-:W-:Y:S02]  /*12c0*/  USEL UR4, UR31, UR4, !UP0 ;  /* 0x000000041f047287 */ /* 0x000fe4000c000000 */
[----:B------:R-:W-:Y:S02]  /*12d0*/  UIMAD.WIDE.U32 UR10, UR7, UR8, URZ ;  /* 0x00000008070a72a5 */ /* 0x000fe4000f8e00ff */
[----:B------:R-:W-:Y:S02]  /*12e0*/  @UP2 USHF.R.U32.HI UR6, URZ, UR9, UR12 ;  /* 0x00000009ff062299 */ /* 0x000fe4000801160c */
[----:B------:R-:W-:-:S03]  /*12f0*/  UIMAD.WIDE.U32 UR12, UR4, UR8, URZ ;  /* 0x00000008040c72a5 */ /* 0x000fc6000f8e00ff */
[----:B------:R-:W-:Y:S02]  /*1300*/  UMOV UR10, UR11 ;  /* 0x0000000b000a7c82 */ /* 0x000fe40008000000 */
[----:B------:R-:W-:Y:S02]  /*1310*/  @UP2 USHF.R.U32.HI UR7, URZ, UR9, UR10 ;  /* 0x00000009ff072299 */ /* 0x000fe4000801160a */
[----:B------:R-:W-:Y:S02]  /*1320*/  UIMAD UR10, UR6, UR19, URZ ;  /* 0x00000013060a72a4 */ /* 0x000fe4000f8e02ff */
[----:B------:R-:W-:-:S04]  /*1330*/  UIMAD UR7, UR7, UR19, URZ ;  /* 0x00000013070772a4 */ /* 0x000fc8000f8e02ff */
[----:B------:R-:W-:-:S03]  /*1340*/  UISETP.GE.AND UP0, UPT, UR4, UR7, UPT ;  /* 0x000000070400728c */ /* 0x000fc6000bf06270 */
[----:B------:R-:W-:Y:S01]  /*1350*/  UMOV UR7, UR13 ;  /* 0x0000000d00077c82 */ /* 0x000fe20008000000 */
[----:B------:R-:W-:Y:S02]  /*1360*/  UISETP.GE.OR UP0, UPT, UR5, UR10, UP0 ;  /* 0x0000000a0500728c */ /* 0x000fe40008706670 */
[----:B------:R-:W-:Y:S02]  /*1370*/  UIMAD.WIDE.U32 UR10, UR5, UR8, URZ ;  /* 0x00000008050a72a5 */ /* 0x000fe4000f8e00ff */
[----:B------:R-:W-:Y:S02]  /*1380*/  USHF.R.U32.HI UR7, URZ, UR9, UR7 ;  /* 0x00000009ff077299 */ /* 0x000fe40008011607 */
[----:B------:R-:W-:Y:S02]  /*1390*/  UIADD3 UR10, UPT, UPT, -UR4, URZ, URZ ;  /* 0x000000ff040a7290 */ /* 0x000fe4000fffe1ff */
[----:B------:R-:W-:Y:S02]  /*13a0*/  USEL UR7, UR4, UR7, !UP2 ;  /* 0x0000000704077287 */ /* 0x000fe4000d000000 */
[----:B------:R-:W-:Y:S01]  /*13b0*/  UIMAD UR10, UR14, UR10, UR31 ;  /* 0x0000000a0e0a72a4 */ /* 0x000fe2000f8e021f */
[----:B------:R-:W-:Y:S01]  /*13c0*/  @!UP0 UMOV UR8, UR11 ;  /* 0x0000000b00088c82 */ /* 0x000fe20008000000 */
[----:B------:R-:W-:-:S02]  /*13d0*/  UIADD3 UR11, UPT, UPT, -UR5, URZ, URZ ;  /* 0x000000ff050b7290 */ /* 0x000fc4000fffe1ff */
[----:B------:R-:W-:Y:S02]  /*13e0*/  @!UP0 USHF.R.U32.HI UR8, URZ, UR9, UR8 ;  /* 0x00000009ff088299 */ /* 0x000fe40008011608 */
[----:B------:R-:W-:Y:S02]  /*13f0*/  UIADD3 UR9, UPT, UPT, -UR7, URZ, URZ ;  /* 0x000000ff07097290 */ /* 0x000fe4000fffe1ff */
[----:B------:R-:W-:Y:S02]  /*1400*/  @!UP0 USEL UR8, UR5, UR8, !UP2 ;  /* 0x0000000805088287 */ /* 0x000fe4000d000000 */
[----:B------:R-:W-:Y:S02]  /*1410*/  UIMAD UR9, UR19, UR9, UR4 ;  /* 0x00000009130972a4 */ /* 0x000fe4000f8e0204 */
[----:B------:R-:W-:Y:S02]  /*1420*/  @!UP0 UIADD3 UR7, UPT, UPT, UR7, -UR8, URZ ;  /* 0x8000000807078290 */ /* 0x000fe4000fffe0ff */
[----:B------:R-:W-:-:S02]  /*1430*/  @!UP0 UIMAD UR6, UR9, UR6, UR8 ;  /* 0x00000006090682a4 */ /* 0x000fc4000f8e0208 */
[----:B------:R-:W-:Y:S02]  /*1440*/  @!UP0 UIMAD UR4, UR7, UR19, UR5 ;  /* 0x00000013070482a4 */ /* 0x000fe4000f8e0205 */
[----:B------:R-:W-:Y:S02]  /*1450*/  UIMAD UR30, UR20, UR11, UR30 ;  /* 0x0000000b141e72a4 */ /* 0x000fe4000f8e021e */
[----:B------:R-:W-:Y:S01]  /*1460*/  UIMAD UR31, UR4, UR14, UR10 ;  /* 0x0000000e041f72a4 */ /* 0x000fe2000f8e020a */
[----:B------:R-:W-:Y:S02]  /*1470*/  @!UP0 UMOV UR5, UR6 ;  /* 0x0000000600058c82 */ /* 0x000fe40008000000 */
[----:B------:R-:W-:-:S12]  /*1480*/  UIMAD UR30, UR5, UR20, UR30 ;  /* 0x00000014051e72a4 */ /* 0x000fd8000f8e021e */
.L_x_18:
[----:B------:R-:W-:-:S09]  /*1490*/  UISETP.NE.AND UP0, UPT, UR22, 0x1, UPT ;  /* 0x000000011600788c */ /* 0x000fd2000bf05270 */
[----:B------:R-:W-:Y:S05]  /*14a0*/  BRA.U UP0, `(.L_x_19) ;  /* 0x0000000100407547 */ /* 0x000fea000b800000 */
[----:B------:R-:W2:Y:S01]  /*14b0*/  LDCU.128 UR8, c[0x0][0xb10] ;  /* 0x00016200ff0877ac */ /* 0x000ea20008000c00 */
[----:B------:R-:W3:Y:S01]  /*14c0*/  LDCU UR12, c[0x0][0xb0c] ;  /* 0x00016180ff0c77ac */ /* 0x000ee20008000800 */
[----:B------:R-:W4:Y:S01]  /*14d0*/  LDCU UR13, c[0x0][0xb20] ;  /* 0x00016400ff0d77ac */ /* 0x000f220008000800 */
[----:B--2---:R-:W-:Y:S02]  /*14e0*/  UIMAD.WIDE.U32 UR4, UR30, UR8, URZ ;  /* 0x000000081e0472a5 */ /* 0x004fe4000f8e00ff */
[----:B------:R-:W-:Y:S02]  /*14f0*/  UIMAD.WIDE.U32 UR6, UR31, UR11, URZ ;  /* 0x0000000b1f0672a5 */ /* 0x000fe4000f8e00ff */
[----:B---3--:R-:W-:Y:S02]  /*1500*/  UISETP.NE.AND UP0, UPT, UR12, 0x1, UPT ;  /* 0x000000010c00788c */ /* 0x008fe4000bf05270 */
[----:B------:R-:W-:-:S03]  /*1510*/  USHF.R.U32.HI UR5, URZ, UR9, UR5 ;  /* 0x00000009ff057299 */ /* 0x000fc60008011605 */
[----:B------:R-:W-:Y:S01]  /*1520*/  UMOV UR4, UR7 ;  /* 0x0000000700047c82 */ /* 0x000fe20008000000 */
[----:B------:R-:W-:Y:S02]  /*1530*/  USEL UR5, UR30, UR5, !UP0 ;  /* 0x000000051e057287 */ /* 0x000fe4000c000000 */
[----:B------:R-:W-:Y:S02]  /*1540*/  UISETP.NE.AND UP0, UPT, UR10, 0x1, UPT ;  /* 0x000000010a00788c */ /* 0x000fe4000bf05270 */
[----:B----4-:R-:W-:-:S04]  /*1550*/  USHF.R.U32.HI UR4, URZ, UR13, UR4 ;  /* 0x0000000dff047299 */ /* 0x010fc80008011604 */
[----:B------:R-:W-:-:S04]  /*1560*/  USEL UR4, UR31, UR4, !UP0 ;  /* 0x000000041f047287 */ /* 0x000fc8000c000000 */
[----:B------:R-:W-:Y:S02]  /*1570*/  UIADD3 UR6, UPT, UPT, UR5, -UR4, URZ ;  /* 0x8000000405067290 */ /* 0x000fe4000fffe0ff */
[----:B------:R-:W-:Y:S02]  /*1580*/  UIADD3 UR4, UPT, UPT, -UR5, UR4, URZ ;  /* 0x0000000405047290 */ /* 0x000fe4000fffe1ff */
[----:B------:R-:W-:Y:S02]  /*1590*/  UIMAD UR31, UR6, UR10, UR31 ;  /* 0x0000000a061f72a4 */ /* 0x000fe4000f8e021f */
[----:B------:R-:W-:-:S12]  /*15a0*/  UIMAD UR30, UR4, UR12, UR30 ;  /* 0x0000000c041e72a4 */ /* 0x000fd8000f8e021e */
.L_x_19:
[----:B------:R-:W-:Y:S01]  /*15b0*/  UISETP.NE.AND UP0, UPT, UR18, 0x2, UPT ;  /* 0x000000021200788c */ /* 0x000fe2000bf05270 */
[----:B------:R-:W-:Y:S09]  /*15c0*/  BRA.U !UP5, `(.L_x_20) ;  /* 0x000000010d0c7547 */ /* 0x000ff2000b800000 */
[----:B------:R-:W-:Y:S01]  /*15d0*/  UCGABAR_WAIT ;  /* 0x0000000000007dc7 */ /* 0x000fe20008000000 */
[----:B------:R-:W-:Y:S01]  /*15e0*/  CCTL.IVALL ;  /* 0x00000000ff00798f */ /* 0x000fe20002000000 */
[----:B------:R-:W-:Y:S05]  /*15f0*/  BRA `(.L_x_21) ;  /* 0x0000000000047947 */ /* 0x000fea0003800000 */
.L_x_20:
[----:B------:R-:W-:Y:S06]  /*1600*/  BAR.SYNC.DEFER_BLOCKING 0x0 ;  /* 0x0000000000007b1d */ /* 0x000fec0000010000 */
.L_x_21:
[----:B------:R-:W-:Y:S05]  /*1610*/  BRA.U UP0, `(.L_x_22) ;  /* 0x0000001100a47547 */ /* 0x000fea000b800000 */
[----:B------:R-:W2:Y:S01]  /*1620*/  LDCU UR6, c[0x0][0x38c] ;  /* 0x00007180ff0677ac */ /* 0x000ea20008000800 */
[----:B------:R-:W3:Y:S01]  /*1630*/  S2UR UR8, SR_CgaCtaId ;  /* 0x00000000000879c3 */ /* 0x000ee20000008800 */
[----:B------:R-:W-:Y:S01]  /*1640*/  PLOP3.LUT P1, PT, PT, PT, UP3, 0x80, 0x8 ;  /* 0x000000000008781c */ /* 0x000fe20003f2f038 */
[----:B------:R-:W-:Y:S01]  /*1650*/  IMAD.MOV.U32 R12, RZ, RZ, 0x1 ;  /* 0x00000001ff0c7424 */ /* 0x000fe200078e00ff */
[----:B------:R-:W-:Y:S01]  /*1660*/  UMOV UR7, 0x400 ;  /* 0x0000040000077882 */ /* 0x000fe20000000000 */
[----:B------:R-:W-:Y:S01]  /*1670*/  UISETP.NE.AND UP1, UPT, UR18, URZ, UPT ;  /* 0x000000ff1200728c */ /* 0x000fe2000bf25270 */
[----:B------:R-:W-:Y:S01]  /*1680*/  ISETP.EQ.OR P2, PT, R0, RZ, P3 ;  /* 0x000000ff0000720c */ /* 0x000fe20001f42670 */
[----:B------:R-:W-:Y:S01]  /*1690*/  USEL UR24, URZ, 0x1, UP6 ;  /* 0x00000001ff187887 */ /* 0x000fe2000b000000 */
[----:B------:R-:W-:Y:S02]  /*16a0*/  PLOP3.LUT P1, PT, P1, PT, PT, 0x8, 0x80 ;  /* 0x000000000080781c */ /* 0x000fe40000f2e170 */
[----:B------:R-:W-:Y:S01]  /*16b0*/  CS2R R10, SRZ ;  /* 0x00000000000a7805 */ /* 0x000fe2000001ff00 */
[----:B------:R-:W-:Y:S01]  /*16c0*/  IMAD.MOV.U32 R9, RZ, RZ, RZ ;  /* 0x000000ffff097224 */ /* 0x000fe200078e00ff */
[----:B------:R-:W4:Y:S01]  /*16d0*/  LDCU UR40, c[0x0][0x370] ;  /* 0x00006e00ff2877ac */ /* 0x000f220008000800 */
[----:B------:R-:W-:Y:S01]  /*16e0*/  IMAD.MOV.U32 R8, RZ, RZ, 0x1 ;  /* 0x00000001ff087424 */ /* 0x000fe200078e00ff */
[----:B------:R-:W1:Y:S01]  /*16f0*/  LDCU.64 UR26, c[0x0][0x348] ;  /* 0x00006900ff1a77ac */ /* 0x000e620008000a00 */
[----:B--2---:R-:W-:-:S02]  /*1700*/  UIADD3 UR5, UPT, UPT, UR6, 0x3f, URZ ;  /* 0x0000003f06057890 */ /* 0x004fc4000fffe0ff */
[----:B------:R-:W-:Y:S02]  /*1710*/  USHF.R.U32.HI UR45, URZ, 0x6, UR28 ;  /* 0x00000006ff2d7899 */ /* 0x000fe4000801161c */
[----:B------:R-:W-:Y:S02]  /*1720*/  USHF.R.S32.HI UR4, URZ, 0x1f, UR5 ;  /* 0x0000001fff047899 */ /* 0x000fe40008011405 */
[----:B---3--:R-:W-:Y:S02]  /*1730*/  ULEA UR7, UR8, UR7, 0x18 ;  /* 0x0000000708077291 */ /* 0x008fe4000f8ec0ff */
[----:B------:R-:W-:Y:S02]  /*1740*/  ULEA.HI UR4, UR4, UR5, URZ, 0x6 ;  /* 0x0000000504047291 */ /* 0x000fe4000f8f30ff */
[----:B------:R-:W-:Y:S02]  /*1750*/  UIADD3 UR5, UPT, UPT, UR6, -0x1, URZ ;  /* 0xffffffff06057890 */ /* 0x000fe4000fffe0ff */
[----:B------:R-:W-:-:S02]  /*1760*/  USHF.R.S32.HI UR43, URZ, 0x6, UR4 ;  /* 0x00000006ff2b7899 */ /* 0x000fc40008011404 */
[----:B------:R-:W-:Y:S02]  /*1770*/  UISETP.GE.U32.AND UP2, UPT, UR5, -0x7f, UPT ;  /* 0xffffff810500788c */ /* 0x000fe4000bf46070 */
[----:B------:R-:W-:Y:S02]  /*1780*/  UISETP.LT.U32.AND UP0, UPT, UR43, 0x3, UPT ;  /* 0x000000032b00788c */ /* 0x000fe4000bf01070 */
[----:B------:R-:W-:Y:S02]  /*1790*/  ULEA UR29, UR28, UR7, 0x1 ;  /* 0x000000071c1d7291 */ /* 0x000fe4000f8e08ff */
[----:B------:R-:W-:Y:S02]  /*17a0*/  USEL UR41, UR43, 0x3, UP0 ;  /* 0x000000032b297887 */ /* 0x000fe40008000000 */
[----:B------:R-:W-:Y:S02]  /*17b0*/  UIADD3 UR46, UPT, UPT, UR6, 0x7e, URZ ;  /* 0x0000007e062e7890 */ /* 0x000fe4000fffe0ff */
[----:B------:R-:W-:-:S02]  /*17c0*/  UIADD3 UR21, UPT, UPT, UR41, -0x1, URZ ;  /* 0xffffffff29157890 */ /* 0x000fc4000fffe0ff */
[----:B------:R-:W-:Y:S01]  /*17d0*/  @UP2 UIADD3 UR21, UPT, UPT, UR41, URZ, URZ ;  /* 0x000000ff29152290 */ /* 0x000fe2000fffe0ff */
[----:B------:R-:W2:Y:S01]  /*17e0*/  LDCU UR39, c[0x0][0x374] ;  /* 0x00006e80ff2777ac */ /* 0x000ea20008000800 */
[----:B------:R-:W-:Y:S02]  /*17f0*/  USEL UR24, UR24, 0x2, UP1 ;  /* 0x0000000218187887 */ /* 0x000fe40008800000 */
[----:B------:R-:W-:Y:S02]  /*1800*/  UIADD3 UR29, UPT, UPT, UR29, 0xe800, URZ ;  /* 0x0000e8001d1d7890 */ /* 0x000fe4000fffe0ff */
[----:B------:R-:W-:Y:S02]  /*1810*/  UIADD3 UR44, UPT, UPT, UR43, -UR41, URZ ;  /* 0x800000292b2c7290 */ /* 0x000fe4000fffe0ff */
[----:B------:R-:W-:Y:S01]  /*1820*/  UIADD3 UR21, UPT, UPT, UR21, 0x1, URZ ;  /* 0x0000000115157890 */ /* 0x000fe2000fffe0ff */
[----:B-1--4-:R-:W-:-:S11]  /*1830*/  UMOV UR5, URZ ;  /* 0x000000ff00057c82 */ /* 0x012fd60008000000 */
.L_x_42:
[----:B-1----:R-:W1:Y:S02]  /*1840*/  S2UR UR4, SR_CgaCtaId ;  /* 0x00000000000479c3 */ /* 0x002e640000008800 */
[----:B-1----:R-:W-:-:S09]  /*1850*/  UISETP.NE.AND UP0, UPT, UR4, URZ, UPT ;  /* 0x000000ff0400728c */ /* 0x002fd2000bf05270 */
[----:B------:R-:W-:Y:S05]  /*1860*/  BRA.U UP0, `(.L_x_23) ;  /* 0x0000000100287547 */ /* 0x000fea000b800000 */
[----:B------:R-:W-:Y:S02]  /*1870*/  LEA R0, R9, UR7, 0x3 ;  /* 0x0000000709007c11 */ /* 0x000fe4000f8e18ff */
[----:B------:R-:W-:-:S04]  /*1880*/  SHF.L.U32 R3, R8, 0x1f, RZ ;  /* 0x0000001f08037819 */ /* 0x000fc800000006ff */
[----:B------:R-:W1:Y:S02]  /*1890*/  SYNCS.PHASECHK.TRANS64.TRYWAIT P0, [R0+URZ+0xf0], R3 ;  /* 0x0000f003000075a7 */ /* 0x000e6400080011ff */
[----:B-1----:R-:W-:Y:S05]  /*18a0*/  @!P0 BRA `(.L_x_24) ;  /* 0x0000007c004c8947 */ /* 0x002fea0003800000 */
.L_x_137:
[----:B------:R3:W-:Y:S01]  /*18b0*/  SYNCS.ARRIVE.TRANS64.A1T0 RZ, [R0+URZ+0xe0], RZ ;  /* 0x0000e0ff00ff79a7 */ /* 0x0007e200081000ff */
[----:B------:R-:W-:-:S05]  /*18c0*/  VIADD R9, R9, 0x1 ;  /* 0x0000000109097836 */ /* 0x000fca0000000000 */
[----:B------:R-:W-:-:S04]  /*18d0*/  ISETP.NE.AND P0, PT, R9, 0x2, PT ;  /* 0x000000020900780c */ /* 0x000fc80003f05270 */
[----:B-1----:R-:W-:Y:S02]  /*18e0*/  SEL R3, RZ, 0x1, P0 ;  /* 0x00000001ff037807 */ /* 0x002fe40000000000 */
[----:B------:R-:W-:Y:S02]  /*18f0*/  SEL R9, R9, RZ, P0 ;  /* 0x000000ff09097207 */ /* 0x000fe40000000000 */
[----:B------:R-:W-:-:S07]  /*1900*/  LOP3.LUT R8, R8, R3, RZ, 0x3c, !PT ;  /* 0x0000000308087212 */ /* 0x000fce00078e3cff */
.L_x_23:
[----:B------:R-:W-:Y:S01]  /*1910*/  ULEA UR4, UR5, UR7, 0x3 ;  /* 0x0000000705047291 */ /* 0x000fe2000f8e18ff */
[----:B---3--:R-:W-:Y:S01]  /*1920*/  SHF.L.U32 R0, R12, 0x1f, RZ ;  /* 0x0000001f0c007819 */ /* 0x008fe200000006ff */
[----:B------:R-:W-:Y:S02]  /*1930*/  UISETP.GE.U32.AND UP0, UPT, UR46, 0x7f, UPT ;  /* 0x0000007f2e00788c */ /* 0x000fe4000bf06070 */
[----:B------:R-:W-:Y:S02]  /*1940*/  USHF.L.U32 UR35, UR30, 0x6, URZ ;  /* 0x000000061e237899 */ /* 0x000fe400080006ff */
[----:B------:R-:W-:Y:S01]  /*1950*/  ULEA UR19, UR31, UR45, 0x8 ;  /* 0x0000002d1f137291 */ /* 0x000fe2000f8e40ff */
[----:B------:R-:W-:Y:S02]  /*1960*/  UMOV UR13, URZ ;  /* 0x000000ff000d7c82 */ /* 0x000fe40008000000 */
[----:B------:R1:W3:Y:S02]  /*1970*/  SYNCS.PHASECHK.TRANS64.TRYWAIT P0, [UR4+0x18], R0 ;  /* 0x00001800ff0075a7 */ /* 0x0002e40008001104 */
[----:B------:R-:W-:Y:S07]  /*1980*/  BRA.U !UP0, `(.L_x_25) ;  /* 0x0000000108c07547 */ /* 0x000fee000b800000 */
[----:B------:R-:W-:Y:S01]  /*1990*/  UMOV UR6, URZ ;  /* 0x000000ff00067c82 */ /* 0x000fe20008000000 */
[----:B------:R-:W-:-:S05]  /*19a0*/  UMOV UR4, UR5 ;  /* 0x0000000500047c82 */ /* 0x000fca0008000000 */
.L_x_31:
[----:B------:R-:W-:Y:S01]  /*19b0*/  ULEA UR33, UR4, UR7, 0x3 ;  /* 0x0000000704217291 */ /* 0x000fe2000f8e18ff */
[----:B---3--:R-:W-:Y:S01]  /*19c0*/  @!P3 MOV R2, 0xa000 ;  /* 0x0000a0000002b802 */ /* 0x008fe20000000f00 */
[----:B-1-34-:R-:W-:Y:S10]  /*19d0*/  @P0 BRA `(.L_x_26) ;  /* 0x00000000000c0947 */ /* 0x01aff40003800000 */
[----:B------:R-:W-:-:S04]  /*19e0*/  SHF.L.U32 R3, R12, 0x1f, RZ ;  /* 0x0000001f0c037819 */ /* 0x000fc800000006ff */
[----:B------:R-:W3:Y:S02]  /*19f0*/  SYNCS.PHASECHK.TRANS64.TRYWAIT P0, [UR33+0x18], R3 ;  /* 0x00001803ff0075a7 */ /* 0x000ee40008001121 */
[----:B---3--:R-:W-:Y:S05]  /*1a00*/  @!P0 BRA `(.L_x_27) ;  /* 0x0000007c00088947 */ /* 0x008fea0003800000 */
.L_x_26:
[----:B------:R3:W-:Y:S01]  /*1a10*/  @!P3 SYNCS.ARRIVE.TRANS64 RZ, [UR33], R2 ;  /* 0x00000002ffffb9a7 */ /* 0x0007e20008000021 */
[----:B------:R-:W-:-:S04]  /*1a20*/  ULOP3.LUT UR5, UR24, 0x2, URZ, 0xfc, !UPT ;  /* 0x0000000218057892 */ /* 0x000fc8000f8efcff */
[----:B------:R-:W-:-:S09]  /*1a30*/  UISETP.NE.AND UP0, UPT, UR5, 0x2, UPT ;  /* 0x000000020500788c */ /* 0x000fd2000bf05270 */
[----:B------:R-:W-:Y:S05]  /*1a40*/  BRA.U UP0, `(.L_x_28) ;  /* 0x0000000100047547 */ /* 0x000fea000b800000 */
[----:B--2---:R-:W-:Y:S05]  /*1a50*/  BPT.TRAP 0x1 ;  /* 0x000000040000795c */ /* 0x004fea0000300000 */
.L_x_28:
[----:B------:R-:W-:Y:S04]  /*1a60*/  BSSY.RECONVERGENT B0, `(.L_x_29) ;  /* 0x0000003000007945 */ /* 0x000fe80003800200 */
[----:B------:R-:W-:Y:S05]  /*1a70*/  @P2 BRA `(.L_x_30) ;  /* 0x0000000000042947 */ /* 0x000fea0003800000 */
[----:B--2---:R-:W-:Y:S05]  /*1a80*/  BPT.TRAP 0x1 ;  /* 0x000000040000795c */ /* 0x004fea0000300000 */
.L_x_30:
[----:B--2---:R-:W-:Y:S05]  /*1a90*/  BSYNC.RECONVERGENT B0 ;  /* 0x0000000000007941 */ /* 0x004fea0003800200 */
.L_x_29:
[----:B------:R-:W-:Y:S02]  /*1aa0*/  UIADD3 UR5, UPT, UPT, UR4, 0x1, URZ ;  /* 0x0000000104057890 */ /* 0x000fe4000fffe0ff */
[----:B------:R-:W-:Y:S02]  /*1ab0*/  ULEA UR32, UR4, UR7, 0xd ;  /* 0x0000000704207291 */ /* 0x000fe4000f8e68ff */
[----:B------:R-:W-:Y:S02]  /*1ac0*/  UISETP.NE.AND UP0, UPT, UR5, 0x3, UPT ;  /* 0x000000030500788c */ /* 0x000fe4000bf05270 */
[----:B------:R-:W-:Y:S02]  /*1ad0*/  USHF.L.U32 UR34, UR6, 0x6, URZ ;  /* 0x0000000606227899 */ /* 0x000fe400080006ff */
[----:B------:R-:W-:Y:S02]  /*1ae0*/  USEL UR9, URZ, 0x1, UP0 ;  /* 0x00000001ff097887 */ /* 0x000fe40008000000 */
[----:B------:R-:W-:-:S02]  /*1af0*/  USEL UR5, UR5, URZ, UP0 ;  /* 0x000000ff05057287 */ /* 0x000fc40008000000 */
[----:B------:R-:W-:Y:S02]  /*1b00*/  ULEA UR4, UR4, UR28, 0xe ;  /* 0x0000001c04047291 */ /* 0x000fe4000f8e70ff */
[----:B------:R-:W-:Y:S01]  /*1b10*/  ULEA UR8, UR5, UR7, 0x3 ;  /* 0x0000000705087291 */ /* 0x000fe2000f8e18ff */
[----:B------:R-:W-:Y:S01]  /*1b20*/  LOP3.LUT R12, R12, UR9, RZ, 0x3c, !PT ;  /* 0x000000090c0c7c12 */ /* 0x000fe2000f8e3cff */
[----:B------:R-:W-:Y:S02]  /*1b30*/  UIADD3 UR6, UPT, UPT, UR6, 0x1, URZ ;  /* 0x0000000106067890 */ /* 0x000fe4000fffe0ff */
[----:B------:R-:W-:Y:S01]  /*1b40*/  UIADD3 UR10, UP1, UPT, UR26, 0x80, URZ ;  /* 0x000000801a0a7890 */ /* 0x000fe2000ff3e0ff */
[----:B-1----:R-:W-:Y:S01]  /*1b50*/  SHF.L.U32 R0, R12, 0x1f, RZ ;  /* 0x0000001f0c007819 */ /* 0x002fe200000006ff */
[----:B------:R-:W-:Y:S02]  /*1b60*/  ULEA UR4, UR4, UR7, 0x1 ;  /* 0x0000000704047291 */ /* 0x000fe4000f8e08ff */
[----:B------:R-:W-:Y:S01]  /*1b70*/  UIADD3.X UR11, UPT, UPT, URZ, UR27, URZ, UP1, !UPT ;  /* 0x0000001bff0b7290 */ /* 0x000fe20008ffe4ff */
[----:B------:R4:W1:Y:S01]  /*1b80*/  SYNCS.PHASECHK.TRANS64.TRYWAIT P0, [UR8+0x18], R0 ;  /* 0x00001800ff0075a7 */ /* 0x0008620008001108 */
[----:B------:R-:W-:-:S02]  /*1b90*/  UIADD3 UR8, UP0, UPT, UR26, 0x180, URZ ;  /* 0x000001801a087890 */ /* 0x000fc4000ff1e0ff */
[----:B------:R-:W-:Y:S02]  /*1ba0*/  UIADD3 UR32, UPT, UPT, UR32, 0x8800, URZ ;  /* 0x0000880020207890 */ /* 0x000fe4000fffe0ff */
[----:B------:R-:W-:Y:S02]  /*1bb0*/  UIADD3.X UR9, UPT, UPT, URZ, UR27, URZ, UP0, !UPT ;  /* 0x0000001bff097290 */ /* 0x000fe400087fe4ff */
[----:B------:R-:W-:Y:S02]  /*1bc0*/  UISETP.NE.AND UP0, UPT, UR6, UR21, UPT ;  /* 0x000000150600728c */ /* 0x000fe4000bf05270 */
[----:B------:R-:W-:Y:S01]  /*1bd0*/  UIADD3 UR16, UPT, UPT, UR4, 0xe800, URZ ;  /* 0x0000e80004107890 */ /* 0x000fe2000fffe0ff */
[----:B------:R-:W-:Y:S01]  /*1be0*/  UMOV UR12, 0x0 ;  /* 0x00000000000c7882 */ /* 0x000fe20000000000 */
[----:B------:R-:W-:Y:S01]  /*1bf0*/  UMOV UR13, 0x10000000 ;  /* 0x10000000000d7882 */ /* 0x000fe20000000000 */
[----:B------:R-:W-:Y:S01]  /*1c00*/  UMOV UR4, 0x30000 ;  /* 0x0003000000047882 */ /* 0x000fe20000000000 */
[----:B------:R-:W-:Y:S01]  /*1c10*/  UMOV UR20, UR36 ;  /* 0x0000002400147c82 */ /* 0x000fe20008000000 */
[----:B------:R-:W-:Y:S01]  /*1c20*/  UMOV UR17, UR33 ;  /* 0x0000002100117c82 */ /* 0x000fe20008000000 */
[----:B------:R-:W-:Y:S01]  /*1c30*/  UMOV UR18, UR34 ;  /* 0x0000002200127c82 */ /* 0x000fe20008000000 */
[----:B------:R-:W-:Y:S02]  /*1c40*/  UTMALDG.3D [UR32], [UR10], desc[UR12] ;  /* 0x00000c200a0075b4 */ /* 0x000fe40008011000 */
[----:B------:R2:W-:Y:S02]  /*1c50*/  UTMALDG.3D.MULTICAST [UR16], [UR8], UR4, desc[UR12] ;  /* 0x00000c10080073b4 */ /* 0x0005e40008011804 */
[----:B--2---:R-:W-:Y:S01]  /*1c60*/  UMOV UR13, UR21 ;  /* 0x00000015000d7c82 */ /* 0x004fe20008000000 */
[----:B------:R-:W-:Y:S01]  /*1c70*/  UMOV UR4, UR5 ;  /* 0x0000000500047c82 */ /* 0x000fe20008000000 */
[----:B------:R-:W-:Y:S05]  /*1c80*/  BRA.U UP0, `(.L_x_31) ;  /* 0xfffffffd00487547 */ /* 0x000fea000b83ffff */
.L_x_25:
[----:B------:R-:W-:Y:S01]  /*1c90*/  ULEA UR4, UR5, UR7, 0x3 ;  /* 0x0000000705047291 */ /* 0x000fe2000f8e18ff */
[----:B-1--4-:R-:W-:Y:S01]  /*1ca0*/  SHF.L.U32 R0, R12, 0x1f, RZ ;  /* 0x0000001f0c007819 */ /* 0x012fe200000006ff */
[----:B------:R-:W-:Y:S01]  /*1cb0*/  @!P1 SYNCS.ARRIVE.TRANS64.A1T0 RZ, [UR7+0x78], RZ ;  /* 0x000078ffffff99a7 */ /* 0x000fe20008100007 */
[----:B------:R-:W-:-:S06]  /*1cc0*/  UISETP.GT.AND UP0, UPT, UR43, UR41, UPT ;  /* 0x000000292b00728c */ /* 0x000fcc000bf04270 */
[----:B---3--:R1:W3:Y:S03]  /*1cd0*/  SYNCS.PHASECHK.TRANS64.TRYWAIT P0, [UR4+0x18], R0 ;  /* 0x00001800ff0075a7 */ /* 0x0082e60008001104 */
[----:B------:R-:W-:Y:S05]  /*1ce0*/  BRA.U !UP0, `(.L_x_32) ;  /* 0x0000000108bc7547 */ /* 0x000fea000b800000 */
[----:B------:R-:W-:Y:S01]  /*1cf0*/  UIADD3 UR25, UPT, UPT, UR44, UR13, URZ ;  /* 0x0000000d2c197290 */ /* 0x000fe2000fffe0ff */
[----:B------:R-:W-:-:S11]  /*1d00*/  UMOV UR4, UR5 ;  /* 0x0000000500047c82 */ /* 0x000fd60008000000 */
.L_x_38:
[----:B------:R-:W-:Y:S01]  /*1d10*/  ULEA UR9, UR4, UR7, 0x3 ;  /* 0x0000000704097291 */ /* 0x000fe2000f8e18ff */
[----:B---3--:R-:W-:Y:S01]  /*1d20*/  @!P3 MOV R2, 0xa000 ;  /* 0x0000a0000002b802 */ /* 0x008fe20000000f00 */
[----:B-1-3--:R-:W-:Y:S10]  /*1d30*/  @P0 BRA `(.L_x_33) ;  /* 0x00000000000c0947 */ /* 0x00aff40003800000 */
[----:B------:R-:W-:-:S04]  /*1d40*/  SHF.L.U32 R3, R12, 0x1f, RZ ;  /* 0x0000001f0c037819 */ /* 0x000fc800000006ff */
[----:B------:R-:W3:Y:S02]  /*1d50*/  SYNCS.PHASECHK.TRANS64.TRYWAIT P0, [UR9+0x18], R3 ;  /* 0x00001803ff0075a7 */ /* 0x000ee40008001109 */
[----:B---3--:R-:W-:Y:S05]  /*1d60*/  @!P0 BRA `(.L_x_34) ;  /* 0x0000007800488947 */ /* 0x008fea0003800000 */
.L_x_33:
[----:B------:R3:W-:Y:S01]  /*1d70*/  @!P3 SYNCS.ARRIVE.TRANS64 RZ, [UR9], R2 ;  /* 0x00000002ffffb9a7 */ /* 0x0007e20008000009 */
[----:B------:R-:W-:-:S04]  /*1d80*/  ULOP3.LUT UR5, UR24, 0x2, URZ, 0xfc, !UPT ;  /* 0x0000000218057892 */ /* 0x000fc8000f8efcff */
[----:B------:R-:W-:-:S09]  /*1d90*/  UISETP.NE.AND UP0, UPT, UR5, 0x2, UPT ;  /* 0x000000020500788c */ /* 0x000fd2000bf05270 */
[----:B------:R-:W-:Y:S05]  /*1da0*/  BRA.U UP0, `(.L_x_35) ;  /* 0x0000000100047547 */ /* 0x000fea000b800000 */
[----:B--2---:R-:W-:Y:S05]  /*1db0*/  BPT.TRAP 0x1 ;  /* 0x000000040000795c */ /* 0x004fea0000300000 */
.L_x_35:
[----:B------:R-:W-:Y:S04]  /*1dc0*/  BSSY.RECONVERGENT B0, `(.L_x_36) ;  /* 0x0000003000007945 */ /* 0x000fe80003800200 */
[----:B------:R-:W-:Y:S05]  /*1dd0*/  @P2 BRA `(.L_x_37) ;  /* 0x0000000000042947 */ /* 0x000fea0003800000 */
[----:B--2---:R-:W-:Y:S05]  /*1de0*/  BPT.TRAP 0x1 ;  /* 0x000000040000795c */ /* 0x004fea0000300000 */
.L_x_37:
[----:B--2---:R-:W-:Y:S05]  /*1df0*/  BSYNC.RECONVERGENT B0 ;  /* 0x0000000000007941 */ /* 0x004fea0003800200 */
.L_x_36:
[----:B------:R-:W-:Y:S02]  /*1e00*/  UIADD3 UR5, UPT, UPT, UR4, 0x1, URZ ;  /* 0x0000000104057890 */ /* 0x000fe4000fffe0ff */
[----:B------:R-:W-:Y:S02]  /*1e10*/  UIADD3 UR14, UP1, UPT, UR26, 0x80, URZ ;  /* 0x000000801a0e7890 */ /* 0x000fe4000ff3e0ff */
[----:B------:R-:W-:Y:S02]  /*1e20*/  UISETP.NE.AND UP0, UPT, UR5, 0x3, UPT ;  /* 0x000000030500788c */ /* 0x000fe4000bf05270 */
[----:B------:R-:W-:Y:S02]  /*1e30*/  USHF.L.U32 UR10, UR13, 0x6, URZ ;  /* 0x000000060d0a7899 */ /* 0x000fe400080006ff */
[----:B------:R-:W-:Y:S02]  /*1e40*/  USEL UR8, URZ, 0x1, UP0 ;  /* 0x00000001ff087887 */ /* 0x000fe40008000000 */
[----:B------:R-:W-:-:S02]  /*1e50*/  USEL UR5, UR5, URZ, UP0 ;  /* 0x000000ff05057287 */ /* 0x000fc40008000000 */
[----:B------:R-:W-:Y:S02]  /*1e60*/  UIADD3 UR22, UP0, UPT, UR26, 0x180, URZ ;  /* 0x000001801a167890 */ /* 0x000fe4000ff1e0ff */
[----:B------:R-:W-:Y:S01]  /*1e70*/  LOP3.LUT R12, R12, UR8, RZ, 0x3c, !PT ;  /* 0x000000080c0c7c12 */ /* 0x000fe2000f8e3cff */
[----:B------:R-:W-:Y:S02]  /*1e80*/  ULEA UR8, UR4, UR7, 0xd ;  /* 0x0000000704087291 */ /* 0x000fe4000f8e68ff */
[----:B------:R-:W-:Y:S01]  /*1e90*/  ULEA UR6, UR5, UR7, 0x3 ;  /* 0x0000000705067291 */ /* 0x000fe2000f8e18ff */
[----:B-1----:R-:W-:Y:S01]  /*1ea0*/  SHF.L.U32 R0, R12, 0x1f, RZ ;  /* 0x0000001f0c007819 */ /* 0x002fe200000006ff */
[----:B------:R-:W-:Y:S02]  /*1eb0*/  UIADD3 UR8, UPT, UPT, UR8, 0x8800, URZ ;  /* 0x0000880008087890 */ /* 0x000fe4000fffe0ff */
[----:B------:R-:W-:Y:S02]  /*1ec0*/  UIADD3.X UR15, UPT, UPT, URZ, UR27, URZ, UP1, !UPT ;  /* 0x0000001bff0f7290 */ /* 0x000fe40008ffe4ff */
[----:B------:R-:W-:-:S02]  /*1ed0*/  ULEA UR16, UR4, UR29, 0xf ;  /* 0x0000001d04107291 */ /* 0x000fc4000f8e78ff */
[----:B------:R-:W-:Y:S01]  /*1ee0*/  UIADD3.X UR23, UPT, UPT, URZ, UR27, URZ, UP0, !UPT ;  /* 0x0000001bff177290 */ /* 0x000fe200087fe4ff */
[----:B------:R4:W1:Y:S01]  /*1ef0*/  SYNCS.PHASECHK.TRANS64.TRYWAIT P0, [UR6+0x18], R0 ;  /* 0x00001800ff0075a7 */ /* 0x0008620008001106 */
[----:B------:R-:W-:Y:S01]  /*1f00*/  UMOV UR30, 0x0 ;  /* 0x00000000001e7882 */ /* 0x000fe20000000000 */
[----:B------:R-:W-:Y:S01]  /*1f10*/  UMOV UR31, 0x10000000 ;  /* 0x10000000001f7882 */ /* 0x000fe20000000000 */
[----:B------:R-:W-:Y:S01]  /*1f20*/  UMOV UR11, UR35 ;  /* 0x00000023000b7c82 */ /* 0x000fe20008000000 */
[----:B------:R-:W-:Y:S01]  /*1f30*/  UMOV UR12, UR36 ;  /* 0x00000024000c7c82 */ /* 0x000fe20008000000 */
[----:B------:R-:W-:Y:S01]  /*1f40*/  UMOV UR6, 0x30000 ;  /* 0x0003000000067882 */ /* 0x000fe20000000000 */
[----:B------:R-:W-:Y:S01]  /*1f50*/  UMOV UR20, UR36 ;  /* 0x0000002400147c82 */ /* 0x000fe20008000000 */
[----:B------:R-:W-:Y:S01]  /*1f60*/  UMOV UR17, UR9 ;  /* 0x0000000900117c82 */ /* 0x000fe20008000000 */
[----:B------:R-:W-:Y:S01]  /*1f70*/  UMOV UR18, UR10 ;  /* 0x0000000a00127c82 */ /* 0x000fe20008000000 */
[----:B------:R4:W-:Y:S01]  /*1f80*/  UTMALDG.3D [UR8], [UR14], desc[UR30] ;  /* 0x00001e080e0075b4 */ /* 0x0009e20008011000 */
[----:B------:R-:W-:Y:S01]  /*1f90*/  UIADD3 UR13, UPT, UPT, UR13, 0x1, URZ ;  /* 0x000000010d0d7890 */ /* 0x000fe2000fffe0ff */
[----:B------:R-:W-:-:S03]  /*1fa0*/  UMOV UR4, UR5 ;  /* 0x0000000500047c82 */ /* 0x000fc60008000000 */
[----:B------:R-:W-:Y:S01]  /*1fb0*/  UISETP.NE.AND UP0, UPT, UR13, UR25, UPT ;  /* 0x000000190d00728c */ /* 0x000fe2000bf05270 */
[----:B------:R4:W-:Y:S08]  /*1fc0*/  UTMALDG.3D.MULTICAST [UR16], [UR22], UR6, desc[UR30] ;  /* 0x00001e10160073b4 */ /* 0x0009f00008011806 */
[----:B----4-:R-:W-:Y:S05]  /*1fd0*/  BRA.U UP0, `(.L_x_38) ;  /* 0xfffffffd004c7547 */ /* 0x010fea000b83ffff */
.L_x_32:
[C---:B------:R-:W-:Y:S01]  /*1fe0*/  LEA R3, R11.reuse, UR7, 0x3 ;  /* 0x000000070b037c11 */ /* 0x040fe2000f8e18ff */
[----:B------:R-:W-:Y:S01]  /*1ff0*/  NOP ;  /* 0x0000000000007918 */ /* 0x000fe20000000000 */
[----:B-1----:R-:W-:Y:S02]  /*2000*/  SHF.L.U32 R0, R10, 0x1f, RZ ;  /* 0x0000001f0a007819 */ /* 0x002fe400000006ff */
[----:B------:R-:W-:Y:S02]  /*2010*/  LEA R5, R11, UR7, 0x4 ;  /* 0x000000070b057c11 */ /* 0x000fe4000f8e20ff */
[----:B---3--:R-:W1:Y:S02]  /*2020*/  SYNCS.PHASECHK.TRANS64.TRYWAIT P0, [R3+URZ+0x80], R0 ;  /* 0x00008000030075a7 */ /* 0x008e6400080011ff */
[----:B-1----:R-:W-:Y:S05]  /*2030*/  @!P0 BRA `(.L_x_39) ;  /* 0x0000007400ac8947 */ /* 0x002fea0003800000 */
.L_x_140:
[----:B------:R-:W3:Y:S01]  /*2040*/  LDS.128 R4, [R5+0x110] ;  /* 0x0001100005047984 */ /* 0x000ee20000000c00 */
[----:B------:R-:W-:Y:S01]  /*2050*/  UISETP.GE.AND UP0, UPT, UR42, 0x1, UPT ;  /* 0x000000012a00788c */ /* 0x000fe2000bf06270 */
[----:B------:R-:W-:Y:S01]  /*2060*/  @!PT LDS RZ, [RZ] ;  /* 0x00000000fffff984 */ /* 0x000fe20000000800 */
[----:B------:R-:W-:Y:S01]  /*2070*/  @!PT LDS RZ, [RZ] ;  /* 0x00000000fffff984 */ /* 0x000fe20000000800 */
[----:B------:R-:W-:Y:S01]  /*2080*/  @!PT LDS RZ, [RZ] ;  /* 0x00000000fffff984 */ /* 0x000fe20000000800 */
[----:B------:R-:W-:Y:S01]  /*2090*/  @!PT LDS RZ, [RZ] ;  /* 0x00000000fffff984 */ /* 0x000fe20000000800 */
[----:B------:R4:W-:Y:S06]  /*20a0*/  MEMBAR.ALL.CTA ;  /* 0x0000000000007992 */ /* 0x0009ec0000008000 */
[----:B----4-:R-:W4:Y:S01]  /*20b0*/  FENCE.VIEW.ASYNC.S ;  /* 0x00000000000073c6 */ /* 0x010f220000000000 */
[----:B---3--:R-:W-:-:S13]  /*20c0*/  LOP3.LUT P0, RZ, R6, 0x1, RZ, 0xc0, !PT ;  /* 0x0000000106ff7812 */ /* 0x008fda000780c0ff */
[----:B----4-:R-:W-:Y:S01]  /*20d0*/  VOTEU.ANY UP1, P0 ;  /* 0x0000000000ff7886 */ /* 0x010fe20000020100 */
[----:B------:R-:W-:-:S13]  /*20e0*/  PLOP3.LUT P0, PT, PT, PT, UP1, 0x80, 0x8 ;  /* 0x000000000008781c */ /* 0x000fda0003f0f018 */
[----:B-1----:R-:W-:Y:S02]  /*20f0*/  @P0 LOP3.LUT R0, R5, 0xffff, RZ, 0xc0, !PT ;  /* 0x0000ffff05000812 */ /* 0x002fe400078ec0ff */
[----:B------:R-:W-:Y:S02]  /*2100*/  @P0 MOV R2, R4 ;  /* 0x0000000400020202 */ /* 0x000fe40000000f00 */
[----:B------:R-:W-:Y:S01]  /*2110*/  @P0 R2UR UR6, R0 ;  /* 0x00000000000602ca */ /* 0x000fe200000e0000 */
[----:B------:R-:W-:Y:S01]  /*2120*/  VIADD R0, R3, 0x90 ;  /* 0x0000009003007836 */ /* 0x000fe20000000000 */
[----:B------:R-:W-:Y:S02]  /*2130*/  @P0 SHF.R.U32.HI R4, RZ, 0x10, R5 ;  /* 0x00000010ff040819 */ /* 0x000fe40000011605 */
[----:B------:R-:W-:Y:S02]  /*2140*/  @P0 R2UR UR8, R2 ;  /* 0x00000000020802ca */ /* 0x000fe400000e0000 */
[----:B------:R-:W-:-:S02]  /*2150*/  PRMT R0, RZ, 0x654, R0 ;  /* 0x00000654ff007816 */ /* 0x000fc40000000000 */
[----:B------:R-:W-:Y:S02]  /*2160*/  @P0 R2UR UR4, R4 ;  /* 0x00000000040402ca */ /* 0x000fe400000e0000 */
[----:B------:R1:W-:Y:S03]  /*2170*/  SYNCS.ARRIVE.TRANS64.RED.A1T0 RZ, [R0+URZ], RZ ;  /* 0x000000ff00ff79a7 */ /* 0x0003e600081004ff */
[----:B------:R-:W-:-:S04]  /*2180*/  @UP1 UMOV UR37, UR6 ;  /* 0x0000000600251c82 */ /* 0x000fc80008000000 */
[----:B------:R-:W-:-:S04]  /*2190*/  @UP1 UMOV UR38, UR8 ;  /* 0x0000000800261c82 */ /* 0x000fc80008000000 */
[----:B------:R-:W-:Y:S01]  /*21a0*/  @UP1 UMOV UR36, UR4 ;  /* 0x0000000400241c82 */ /* 0x000fe20008000000 */
[----:B------:R-:W-:Y:S05]  /*21b0*/  BRA.U !UP0, `(.L_x_40) ;  /* 0x0000000108d47547 */ /* 0x000fea000b800000 */
[----:B------:R-:W2:Y:S01]  /*21c0*/  LDCU.128 UR12, c[0x0][0xb10] ;  /* 0x00016200ff0c77ac */ /* 0x000ea20008000c00 */
[----:B------:R-:W3:Y:S01]  /*21d0*/  LDCU UR25, c[0x0][0xb20] ;  /* 0x00016400ff1977ac */ /* 0x000ee20008000800 */
[----:B------:R-:W4:Y:S01]  /*21e0*/  LDCU UR20, c[0x0][0xb0c] ;  /* 0x00016180ff1477ac */ /* 0x000f220008000800 */
[----:B------:R-:W1:Y:S01]  /*21f0*/  LDCU.64 UR10, c[0x0][0xb28] ;  /* 0x00016500ff0a77ac */ /* 0x000e620008000a00 */
[----:B------:R-:W-:Y:S02]  /*2200*/  UISETP.NE.AND UP3, UPT, UR42, 0x1, UPT ;  /* 0x000000012a00788c */ /* 0x000fe4000bf65270 */
[----:B--2---:R-:W-:Y:S02]  /*2210*/  UIMAD.WIDE.U32 UR16, UR39, UR15, URZ ;  /* 0x0000000f271072a5 */ /* 0x004fe4000f8e00ff */
[----:B------:R-:W-:Y:S02]  /*2220*/  UIMAD.WIDE.U32 UR8, UR40, UR12, URZ ;  /* 0x0000000c280872a5 */ /* 0x000fe4000f8e00ff */
[----:B------:R-:W-:-:S02]  /*2230*/  UISETP.NE.AND UP0, UPT, UR14, 0x1, UPT ;  /* 0x000000010e00788c */ /* 0x000fc4000bf05270 */
[----:B------:R-:W-:Y:S01]  /*2240*/  UIMAD.WIDE.U32 UR22, UR37, UR15, URZ ;  /* 0x0000000f251672a5 */ /* 0x000fe2000f8e00ff */
[----:B------:R-:W-:Y:S02]  /*2250*/  UMOV UR16, UR17 ;  /* 0x0000001100107c82 */ /* 0x000fe40008000000 */
[----:B------:R-:W-:Y:S01]  /*2260*/  UMOV UR8, UR9 ;  /* 0x0000000900087c82 */ /* 0x000fe20008000000 */
[----:B---3--:R-:W-:Y:S02]  /*2270*/  USHF.R.U32.HI UR16, URZ, UR25, UR16 ;  /* 0x00000019ff107299 */ /* 0x008fe40008011610 */
[----:B----4-:R-:W-:Y:S02]  /*2280*/  UISETP.NE.AND UP2, UPT, UR20, 0x1, UPT ;  /* 0x000000011400788c */ /* 0x010fe4000bf45270 */
[----:B------:R-:W-:Y:S02]  /*2290*/  USHF.R.U32.HI UR8, URZ, UR13, UR8 ;  /* 0x0000000dff087299 */ /* 0x000fe40008011608 */
[----:B------:R-:W-:-:S02]  /*22a0*/  USEL UR6, UR39, UR16, !UP0 ;  /* 0x0000001027067287 */ /* 0x000fc4000c000000 */
[----:B------:R-:W-:Y:S02]  /*22b0*/  USEL UR8, UR40, UR8, !UP2 ;  /* 0x0000000828087287 */ /* 0x000fe4000d000000 */
[----:B-1----:R-:W-:Y:S01]  /*22c0*/  UIMAD.WIDE.U32 UR16, UR6, UR10, URZ ;  /* 0x0000000a061072a5 */ /* 0x002fe2000f8e00ff */
[----:B------:R-:W-:Y:S01]  /*22d0*/  UMOV UR4, UR23 ;  /* 0x0000001700047c82 */ /* 0x000fe20008000000 */
[----:B------:R-:W-:Y:S02]  /*22e0*/  UIMAD.WIDE.U32 UR18, UR38, UR12, URZ ;  /* 0x0000000c261272a5 */ /* 0x000fe4000f8e00ff */
[----:B------:R-:W-:-:S03]  /*22f0*/  UIMAD.WIDE.U32 UR22, UR8, UR10, URZ ;  /* 0x0000000a081672a5 */ /* 0x000fc6000f8e00ff */
[----:B------:R-:W-:Y:S01]  /*2300*/  UMOV UR16, UR17 ;  /* 0x0000001100107c82 */ /* 0x000fe20008000000 */
[----:B------:R-:W-:Y:S02]  /*2310*/  USHF.R.U32.HI UR4, URZ, UR25, UR4 ;  /* 0x00000019ff047299 */ /* 0x000fe40008011604 */
[----:B------:R-:W-:Y:S01]  /*2320*/  @UP3 USHF.R.U32.HI UR6, URZ, UR11, UR16 ;  /* 0x0000000bff063299 */ /* 0x000fe20008011610 */
[----:B------:R-:W-:Y:S01]  /*2330*/  UMOV UR18, UR19 ;  /* 0x0000001300127c82 */ /* 0x000fe20008000000 */
[----:B------:R-:W-:Y:S01]  /*2340*/  UMOV UR22, UR23 ;  /* 0x0000001700167c82 */ /* 0x000fe20008000000 */
[----:B------:R-:W-:Y:S02]  /*2350*/  USHF.R.U32.HI UR13, URZ, UR13, UR18 ;  /* 0x0000000dff0d7299 */ /* 0x000fe40008011612 */
[----:B------:R-:W-:Y:S02]  /*2360*/  USEL UR4, UR37, UR4, !UP0 ;  /* 0x0000000425047287 */ /* 0x000fe4000c000000 */
[----:B------:R-:W-:-:S02]  /*2370*/  @UP3 USHF.R.U32.HI UR8, URZ, UR11, UR22 ;  /* 0x0000000bff083299 */ /* 0x000fc40008011616 */
[----:B------:R-:W-:Y:S02]  /*2380*/  UIMAD UR9, UR42, UR6, URZ ;  /* 0x000000062a0972a4 */ /* 0x000fe4000f8e02ff */
[----:B------:R-:W-:Y:S02]  /*2390*/  USEL UR6, UR38, UR13, !UP2 ;  /* 0x0000000d26067287 */ /* 0x000fe4000d000000 */
[----:B------:R-:W-:Y:S02]  /*23a0*/  UIMAD UR12, UR42, UR8, URZ ;  /* 0x000000082a0c72a4 */ /* 0x000fe4000f8e02ff */
[----:B------:R-:W-:Y:S02]  /*23b0*/  UISETP.GE.AND UP0, UPT, UR4, UR9, UPT ;  /* 0x000000090400728c */ /* 0x000fe4000bf06270 */
[----:B------:R-:W-:Y:S02]  /*23c0*/  UIMAD.WIDE.U32 UR16, UR4, UR10, URZ ;  /* 0x0000000a041072a5 */ /* 0x000fe4000f8e00ff */
[----:B------:R-:W-:-:S02]  /*23d0*/  UISETP.GE.OR UP0, UPT, UR6, UR12, UP0 ;  /* 0x0000000c0600728c */ /* 0x000fc40008706670 */
[----:B------:R-:W-:Y:S02]  /*23e0*/  UIMAD.WIDE.U32 UR12, UR6, UR10, URZ ;  /* 0x0000000a060c72a5 */ /* 0x000fe4000f8e00ff */
[----:B------:R-:W-:Y:S01]  /*23f0*/  UIADD3 UR15, UPT, UPT, -UR4, URZ, URZ ;  /* 0x000000ff040f7290 */ /* 0x000fe2000fffe1ff */
[----:B------:R-:W-:Y:S01]  /*2400*/  UMOV UR10, UR17 ;  /* 0x00000011000a7c82 */ /* 0x000fe20008000000 */
[----:B------:R-:W-:Y:S02]  /*2410*/  UIADD3 UR12, UPT, UPT, -UR6, URZ, URZ ;  /* 0x000000ff060c7290 */ /* 0x000fe4000fffe1ff */
[----:B------:R-:W-:-:S03]  /*2420*/  USHF.R.U32.HI UR10, URZ, UR11, UR10 ;  /* 0x0000000bff0a7299 */ /* 0x000fc6000801160a */
[----:B------:R-:W-:Y:S01]  /*2430*/  @!UP0 UMOV UR9, UR13 ;  /* 0x0000000d00098c82 */ /* 0x000fe20008000000 */
[----:B------:R-:W-:Y:S02]  /*2440*/  UIMAD UR15, UR14, UR15, UR37 ;  /* 0x0000000f0e0f72a4 */ /* 0x000fe4000f8e0225 */
[----:B------:R-:W-:Y:S02]  /*2450*/  USEL UR10, UR4, UR10, !UP3 ;  /* 0x0000000a040a7287 */ /* 0x000fe4000d800000 */
[----:B------:R-:W-:Y:S02]  /*2460*/  @!UP0 USHF.R.U32.HI UR9, URZ, UR11, UR9 ;  /* 0x0000000bff098299 */ /* 0x000fe40008011609 */
[----:B------:R-:W-:Y:S02]  /*2470*/  UIADD3 UR11, UPT, UPT, -UR10, URZ, URZ ;  /* 0x000000ff0a0b7290 */ /* 0x000fe4000fffe1ff */
[----:B------:R-:W-:Y:S02]  /*2480*/  @!UP0 USEL UR9, UR6, UR9, !UP3 ;  /* 0x0000000906098287 */ /* 0x000fe4000d800000 */
[----:B------:R-:W-:-:S02]  /*2490*/  UIMAD UR11, UR42, UR11, UR4 ;  /* 0x0000000b2a0b72a4 */ /* 0x000fc4000f8e0204 */
[----:B------:R-:W-:Y:S02]  /*24a0*/  @!UP0 UIADD3 UR10, UPT, UPT, UR10, -UR9, URZ ;  /* 0x800000090a0a8290 */ /* 0x000fe4000fffe0ff */
[----:B------:R-:W-:Y:S02]  /*24b0*/  @!UP0 UIMAD UR9, UR11, UR8, UR9 ;  /* 0x000000080b0982a4 */ /* 0x000fe4000f8e0209 */
[----:B------:R-:W-:Y:S02]  /*24c0*/  @!UP0 UIMAD UR4, UR42, UR10, UR6 ;  /* 0x0000000a2a0482a4 */ /* 0x000fe4000f8e0206 */
[----:B------:R-:W-:Y:S02]  /*24d0*/  UIMAD UR8, UR20, UR12, UR38 ;  /* 0x0000000c140872a4 */ /* 0x000fe4000f8e0226 */
[----:B------:R-:W-:Y:S01]  /*24e0*/  UIMAD UR37, UR4, UR14, UR15 ;  /* 0x0000000e042572a4 */ /* 0x000fe2000f8e020f */
[----:B------:R-:W-:Y:S02]  /*24f0*/  @!UP0 UMOV UR6, UR9 ;  /* 0x0000000900068c82 */ /* 0x000fe40008000000 */
[----:B------:R-:W-:-:S12]  /*2500*/  UIMAD UR38, UR6, UR20, UR8 ;  /* 0x00000014062672a4 */ /* 0x000fd8000f8e0208 */
.L_x_40:
[----:B------:R-:W3:Y:S02]  /*2510*/  LDCU UR4, c[0x0][0xb30] ;  /* 0x00016600ff0477ac */ /* 0x000ee40008000800 */
[----:B---3--:R-:W-:-:S09]  /*2520*/  UISETP.NE.AND UP0, UPT, UR4, 0x1, UPT ;  /* 0x000000010400788c */ /* 0x008fd2000bf05270 */
[----:B------:R-:W-:Y:S05]  /*2530*/  BRA.U UP0, `(.L_x_41) ;  /* 0x0000000100447547 */ /* 0x000fea000b800000 */
[----:B------:R-:W3:Y:S01]  /*2540*/  LDCU.128 UR12, c[0x0][0xb10] ;  /* 0x00016200ff0c77ac */ /* 0x000ee20008000c00 */
[----:B------:R-:W4:Y:S01]  /*2550*/  LDCU UR16, c[0x0][0xb0c] ;  /* 0x00016180ff1077ac */ /* 0x000f220008000800 */
[----:B------:R-:W1:Y:S01]  /*2560*/  LDCU UR17, c[0x0][0xb20] ;  /* 0x00016400ff1177ac */ /* 0x000e620008000800 */
[----:B---3--:R-:W-:Y:S02]  /*2570*/  UIMAD.WIDE.U32 UR10, UR38, UR12, URZ ;  /* 0x0000000c260a72a5 */ /* 0x008fe4000f8e00ff */
[----:B------:R-:W-:Y:S02]  /*2580*/  UIMAD.WIDE.U32 UR8, UR37, UR15, URZ ;  /* 0x0000000f250872a5 */ /* 0x000fe4000f8e00ff */
[----:B----4-:R-:W-:Y:S02]  /*2590*/  UISETP.NE.AND UP2, UPT, UR16, 0x1, UPT ;  /* 0x000000011000788c */ /* 0x010fe4000bf45270 */
[----:B------:R-:W-:Y:S01]  /*25a0*/  UISETP.NE.AND UP0, UPT, UR14, 0x1, UPT ;  /* 0x000000010e00788c */ /* 0x000fe2000bf05270 */
[----:B------:R-:W-:-:S02]  /*25b0*/  UMOV UR6, UR11 ;  /* 0x0000000b00067c82 */ /* 0x000fc40008000000 */
[----:B------:R-:W-:Y:S01]  /*25c0*/  UMOV UR4, UR9 ;  /* 0x0000000900047c82 */ /* 0x000fe20008000000 */
[----:B------:R-:W-:Y:S02]  /*25d0*/  USHF.R.U32.HI UR6, URZ, UR13, UR6 ;  /* 0x0000000dff067299 */ /* 0x000fe40008011606 */
[----:B-1----:R-:W-:Y:S02]  /*25e0*/  USHF.R.U32.HI UR4, URZ, UR17, UR4 ;  /* 0x00000011ff047299 */ /* 0x002fe40008011604 */
[----:B------:R-:W-:Y:S02]  /*25f0*/  USEL UR6, UR38, UR6, !UP2 ;  /* 0x0000000626067287 */ /* 0x000fe4000d000000 */
[----:B------:R-:W-:-:S04]  /*2600*/  USEL UR4, UR37, UR4, !UP0 ;  /* 0x0000000425047287 */ /* 0x000fc8000c000000 */
[----:B------:R-:W-:Y:S02]  /*2610*/  UIADD3 UR8, UPT, UPT, UR6, -UR4, URZ ;  /* 0x8000000406087290 */ /* 0x000fe4000fffe0ff */
[----:B------:R-:W-:Y:S02]  /*2620*/  UIADD3 UR4, UPT, UPT, -UR6, UR4, URZ ;  /* 0x0000000406047290 */ /* 0x000fe4000fffe1ff */
[----:B------:R-:W-:Y:S02]  /*2630*/  UIMAD UR37, UR8, UR14, UR37 ;  /* 0x0000000e082572a4 */ /* 0x000fe4000f8e0225 */
[----:B------:R-:W-:-:S12]  /*2640*/  UIMAD UR38, UR4, UR16, UR38 ;  /* 0x00000010042672a4 */ /* 0x000fd8000f8e0226 */
.L_x_41:
[----:B------:R-:W-:Y:S01]  /*2650*/  VIADD R11, R11, 0x1 ;  /* 0x000000010b0b7836 */ /* 0x000fe20000000000 */
[----:B------:R-:W-:Y:S02]  /*2660*/  R2UR UR6, R84 ;  /* 0x00000000540672ca */ /* 0x000fe400000e0000 */
[----:B------:R-:W-:Y:S02]  /*2670*/  R2UR UR4, R83 ;  /* 0x00000000530472ca */ /* 0x000fe400000e0000 */
[C---:B------:R-:W-:Y:S02]  /*2680*/  ISETP.NE.AND P0, PT, R11.reuse, 0x2, PT ;  /* 0x000000020b00780c */ /* 0x040fe40003f05270 */
[----:B------:R-:W-:Y:S02]  /*2690*/  PLOP3.LUT P1, PT, PT, PT, PT, 0x80, 0x8 ;  /* 0x000000000008781c */ /* 0x000fe40003f2f070 */
[----:B------:R-:W-:Y:S02]  /*26a0*/  SEL R3, RZ, 0x1, P0 ;  /* 0x00000001ff037807 */ /* 0x000fe40000000000 */
[----:B------:R-:W-:-:S02]  /*26b0*/  SEL R11, R11, RZ, P0 ;  /* 0x000000ff0b0b7207 */ /* 0x000fc40000000000 */
[----:B------:R-:W-:Y:S01]  /*26c0*/  LOP3.LUT R10, R10, R3, RZ, 0x3c, !PT ;  /* 0x000000030a0a7212 */ /* 0x000fe200078e3cff */
[----:B------:R-:W-:Y:S02]  /*26d0*/  UIADD3 UR30, UPT, UPT, UR38, UR6, URZ ;  /* 0x00000006261e7290 */ /* 0x000fe4000fffe0ff */
[----:B------:R-:W-:Y:S01]  /*26e0*/  UIADD3 UR31, UPT, UPT, UR37, UR4, URZ ;  /* 0x00000004251f7290 */ /* 0x000fe2000fffe0ff */
[----:B------:R-:W-:Y:S11]  /*26f0*/  BRA.U UP1, `(.L_x_42) ;  /* 0xfffffff101507547 */ /* 0x000ff6000b83ffff */
[----:B------:R-:W-:Y:S01]  /*2700*/  UIADD3 UR7, UPT, UPT, UR7, 0x18, URZ ;  /* 0x0000001807077890 */ /* 0x000fe2000fffe0ff */
[----:B------:R-:W-:-:S03]  /*2710*/  SHF.L.U32 R3, R12, 0x1f, RZ ;  /* 0x0000001f0c037819 */ /* 0x000fc600000006ff */
[----:B------:R-:W-:-:S09]  /*2720*/  ULEA UR4, UR5, UR7, 0x3 ;  /* 0x0000000705047291 */ /* 0x000fd2000f8e18ff */
[----:B------:R-:W3:Y:S02]  /*2730*/  SYNCS.PHASECHK.TRANS64.TRYWAIT P0, [UR4], R3 ;  /* 0x00000003ff0075a7 */ /* 0x000ee40008001104 */
[----:B---3--:R-:W-:Y:S05]  /*2740*/  @!P0 BRA `(.L_x_43) ;  /* 0x0000006c00fc8947 */ /* 0x008fea0003800000 */
.L_x_142:
[----:B------:R-:W-:-:S04]  /*2750*/  UIADD3 UR4, UPT, UPT, UR5, 0x1, URZ ;  /* 0x0000000105047890 */ /* 0x000fc8000fffe0ff */
[----:B------:R-:W-:-:S04]  /*2760*/  UISETP.NE.AND UP0, UPT, UR4, 0x3, UPT ;  /* 0x000000030400788c */ /* 0x000fc8000bf05270 */
[----:B------:R-:W-:Y:S02]  /*2770*/  USEL UR6, URZ, 0x1, UP0 ;  /* 0x00000001ff067887 */ /* 0x000fe40008000000 */
[----:B------:R-:W-:-:S04]  /*2780*/  USEL UR4, UR4, URZ, UP0 ;  /* 0x000000ff04047287 */ /* 0x000fc80008000000 */
[----:B------:R-:W-:Y:S01]  /*2790*/  ULEA UR5, UR4, UR7, 0x3 ;  /* 0x0000000704057291 */ /* 0x000fe2000f8e18ff */
[----:B------:R-:W-:-:S04]  /*27a0*/  LOP3.LUT R12, R12, UR6, RZ, 0x3c, !PT ;  /* 0x000000060c0c7c12 */ /* 0x000fc8000f8e3cff */
[----:B-1----:R-:W-:-:S04]  /*27b0*/  SHF.L.U32 R3, R12, 0x1f, RZ ;  /* 0x0000001f0c037819 */ /* 0x002fc800000006ff */
[----:B------:R-:W1:Y:S02]  /*27c0*/  SYNCS.PHASECHK.TRANS64.TRYWAIT P0, [UR5], R3 ;  /* 0x00000003ff0075a7 */ /* 0x000e640008001105 */
[----:B-1----:R-:W-:Y:S05]  /*27d0*/  @!P0 BRA `(.L_x_44) ;  /* 0x0000006c00f08947 */ /* 0x002fea0003800000 */
.L_x_144:
[----:B------:R-:W-:-:S04]  /*27e0*/  UIADD3 UR4, UPT, UPT, UR4, 0x1, URZ ;  /* 0x0000000104047890 */ /* 0x000fc8000fffe0ff */
[----:B------:R-:W-:-:S04]  /*27f0*/  UISETP.NE.AND UP0, UPT, UR4, 0x3, UPT ;  /* 0x000000030400788c */ /* 0x000fc8000bf05270 */
[----:B------:R-:W-:Y:S02]  /*2800*/  USEL UR5, URZ, 0x1, UP0 ;  /* 0x00000001ff057887 */ /* 0x000fe40008000000 */
[----:B------:R-:W-:-:S04]  /*2810*/  USEL UR4, UR4, URZ, UP0 ;  /* 0x000000ff04047287 */ /* 0x000fc80008000000 */
[----:B------:R-:W-:Y:S01]  /*2820*/  ULEA UR4, UR4, UR7, 0x3 ;  /* 0x0000000704047291 */ /* 0x000fe2000f8e18ff */
[----:B-1----:R-:W-:-:S04]  /*2830*/  LOP3.LUT R3, R12, UR5, RZ, 0x3c, !PT ;  /* 0x000000050c037c12 */ /* 0x002fc8000f8e3cff */
[----:B------:R-:W-:Y:S01]  /*2840*/  SHF.L.U32 R3, R3, 0x1f, RZ ;  /* 0x0000001f03037819 */ /* 0x000fe200000006ff */
[----:B------:R-:W-:-:S07]  /*2850*/  IMAD.U32 R0, RZ, RZ, UR4 ;  /* 0x00000004ff007e24 */ /* 0x000fce000f8e00ff */
.L_x_45:
[----:B-1----:R1:W3:Y:S02]  /*2860*/  SYNCS.PHASECHK.TRANS64.TRYWAIT P0, [R0+URZ], R3 ;  /* 0x00000003000075a7 */ /* 0x0022e400080011ff */
[----:B---3--:R-:W-:Y:S05]  /*2870*/  @!P0 NANOSLEEP.SYNCS 0x989680 ;  /* 0x009896800000895d */ /* 0x008fea0003900000 */
[----:B------:R-:W3:Y:S02]  /*2880*/  @!P0 SYNCS.PHASECHK.TRANS64 P0, [R0+URZ], R3 ;  /* 0x00000003000085a7 */ /* 0x000ee400080010ff */
[----:B--23--:R-:W-:Y:S05]  /*2890*/  @P0 EXIT ;  /* 0x000000000000094d */ /* 0x00cfea0003800000 */
[----:B------:R-:W-:Y:S05]  /*28a0*/  BRA `(.L_x_45) ;  /* 0xfffffffc00ec7947 */ /* 0x000fea000383ffff */
.L_x_22:
[----:B------:R-:W2:Y:S02]  /*28b0*/  S2UR UR4, SR_CgaCtaId ;  /* 0x00000000000479c3 */ /* 0x000ea40000008800 */
[----:B--2---:R-:W-:-:S04]  /*28c0*/  UISETP.NE.AND UP0, UPT, UR4, URZ, UPT ;  /* 0x000000ff0400728c */ /* 0x004fc8000bf05270 */
[----:B------:R-:W-:-:S09]  /*28d0*/  UISETP.NE.OR UP0, UPT, UR18, 0x1, UP0 ;  /* 0x000000011200788c */ /* 0x000fd20008705670 */
[----:B------:R-:W-:Y:S05]  /*28e0*/  BRA.U UP0, `(.L_x_46) ;  /* 0x00000005004c7547 */ /* 0x000fea000b800000 */
[----:B------:R-:W2:Y:S01]  /*28f0*/  S2UR UR5, SR_CgaCtaId ;  /* 0x00000000000579c3 */ /* 0x000ea20000008800 */
[----:B------:R-:W-:Y:S01]  /*2900*/  UMOV UR4, 0x400 ;  /* 0x0000040000047882 */ /* 0x000fe20000000000 */
[----:B------:R-:W-:Y:S01]  /*2910*/  ISETP.GE.U32.AND P2, PT, R0, 0x2, PT ;  /* 0x000000020000780c */ /* 0x000fe20003f46070 */
[----:B------:R-:W-:Y:S01]  /*2920*/  IMAD.MOV.U32 R12, RZ, RZ, 0x1 ;  /* 0x00000001ff0c7424 */ /* 0x000fe200078e00ff */
[----:B------:R-:W-:Y:S02]  /*2930*/  CS2R R10, SRZ ;  /* 0x00000000000a7805 */ /* 0x000fe4000001ff00 */
[----:B------:R-:W-:Y:S01]  /*2940*/  CS2R R8, SRZ ;  /* 0x0000000000087805 */ /* 0x000fe2000001ff00 */
[----:B--2---:R-:W-:-:S03]  /*2950*/  ULEA UR6, UR5, UR4, 0x18 ;  /* 0x0000000405067291 */ /* 0x004fc6000f8ec0ff */
[----:B------:R-:W-:-:S09]  /*2960*/  UMOV UR5, URZ ;  /* 0x000000ff00057c82 */ /* 0x000fd20008000000 */
.L_x_50:
[----:B------:R-:W-:Y:S02]  /*2970*/  LEA R2, R8, UR6, 0x3 ;  /* 0x0000000608027c11 */ /* 0x000fe4000f8e18ff */
[----:B------:R-:W-:-:S03]  /*2980*/  SHF.L.U32 R5, R9, 0x1f, RZ ;  /* 0x0000001f09057819 */ /* 0x000fc600000006ff */
[----:B------:R-:W-:Y:S01]  /*2990*/  VIADD R4, R2, 0xf0 ;  /* 0x000000f002047836 */ /* 0x000fe20000000000 */
[----:B------:R-:W2:Y:S02]  /*29a0*/  SYNCS.PHASECHK.TRANS64.TRYWAIT P0, [R2+URZ+0xe0], R5 ;  /* 0x0000e005020075a7 */ /* 0x000ea400080011ff */
[----:B--2---:R-:W-:Y:S05]  /*29b0*/  @!P0 BRA `(.L_x_47) ;  /* 0x0000006c00908947 */ /* 0x004fea0003800000 */
.L_x_145:
[----:B------:R-:W-:Y:S01]  /*29c0*/  ULEA UR4, UR5, UR6, 0x3 ;  /* 0x0000000605047291 */ /* 0x000fe2000f8e18ff */
[----:B------:R-:W-:Y:S02]  /*29d0*/  PRMT R4, RZ, 0x654, R4 ;  /* 0x00000654ff047816 */ /* 0x000fe40000000004 */
[----:B--2---:R-:W-:Y:S01]  /*29e0*/  SHF.L.U32 R5, R12, 0x1f, RZ ;  /* 0x0000001f0c057819 */ /* 0x004fe200000006ff */
[----:B------:R-:W-:Y:S01]  /*29f0*/  UIADD3 UR7, UPT, UPT, UR4, 0x80, URZ ;  /* 0x0000008004077890 */ /* 0x000fe2000fffe0ff */
[----:B------:R2:W-:Y:S05]  /*2a00*/  SYNCS.ARRIVE.TRANS64.RED.A1T0 RZ, [R4+URZ], RZ ;  /* 0x000000ff04ff79a7 */ /* 0x0005ea00081004ff */
[----:B------:R-:W-:Y:S01]  /*2a10*/  IMAD.U32 R7, RZ, RZ, UR7 ;  /* 0x00000007ff077e24 */ /* 0x000fe2000f8e00ff */
[----:B------:R-:W3:Y:S04]  /*2a20*/  SYNCS.PHASECHK.TRANS64.TRYWAIT P0, [UR4+0x90], R5 ;  /* 0x00009005ff0075a7 */ /* 0x000ee80008001104 */
[----:B------:R-:W-:Y:S01]  /*2a30*/  PRMT R6, R0, 0x654, R7 ;  /* 0x0000065400067816 */ /* 0x000fe20000000007 */
[----:B--2---:R-:W-:Y:S01]  /*2a40*/  @!P2 IMAD.MOV.U32 R4, RZ, RZ, 0x10 ;  /* 0x00000010ff04a424 */ /* 0x004fe200078e00ff */
[----:B---3--:R-:W-:Y:S06]  /*2a50*/  @!P0 BRA `(.L_x_48) ;  /* 0x0000006c007c8947 */ /* 0x008fec0003800000 */
.L_x_147:
[----:B------:R-:W-:Y:S01]  /*2a60*/  ULEA UR8, UR5, UR6, 0x4 ;  /* 0x0000000605087291 */ /* 0x000fe2000f8e20ff */
[----:B------:R-:W-:Y:S01]  /*2a70*/  SEL R3, R6, R3, !P2 ;  /* 0x0000000306037207 */ /* 0x000fe20005000000 */
[----:B------:R-:W-:Y:S01]  /*2a80*/  UIADD3 UR9, UPT, UPT, UR4, 0x80, URZ ;  /* 0x0000008004097890 */ /* 0x000fe2000fffe0ff */
[----:B--2---:R-:W-:Y:S01]  /*2a90*/  LEA R2, R11, UR6, 0x3 ;  /* 0x000000060b027c11 */ /* 0x004fe2000f8e18ff */
[----:B------:R-:W-:Y:S01]  /*2aa0*/  UIADD3 UR8, UPT, UPT, UR8, 0x110, URZ ;  /* 0x0000011008087890 */ /* 0x000fe2000fffe0ff */
[----:B------:R-:W-:Y:S01]  /*2ab0*/  SHF.L.U32 R5, R10, 0x1f, RZ ;  /* 0x0000001f0a057819 */ /* 0x000fe200000006ff */
[----:B------:R2:W-:Y:S01]  /*2ac0*/  @!P2 SYNCS.ARRIVE.TRANS64.RED RZ, [R3+URZ], R4 ;  /* 0x0000000403ffa9a7 */ /* 0x0005e200080004ff */
[----:B------:R-:W-:Y:S01]  /*2ad0*/  UIADD3 UR4, UPT, UPT, UR5, 0x1, URZ ;  /* 0x0000000105047890 */ /* 0x000fe2000fffe0ff */
[----:B------:R-:W-:-:S03]  /*2ae0*/  VIADD R8, R8, 0x1 ;  /* 0x0000000108087836 */ /* 0x000fc60000000000 */
[----:B------:R-:W-:Y:S02]  /*2af0*/  UISETP.NE.AND UP0, UPT, UR4, 0x2, UPT ;  /* 0x000000020400788c */ /* 0x000fe4000bf05270 */
[----:B------:R-:W-:Y:S06]  /*2b00*/  UGETNEXTWORKID.BROADCAST [UR8], [UR9] ;  /* 0x00000000080073ca */ /* 0x000fec0008000100 */
[----:B------:R-:W-:Y:S01]  /*2b10*/  USEL UR7, URZ, 0x1, UP0 ;  /* 0x00000001ff077887 */ /* 0x000fe20008000000 */
[----:B------:R-:W-:Y:S01]  /*2b20*/  ISETP.NE.AND P0, PT, R8, 0x2, PT ;  /* 0x000000020800780c */ /* 0x000fe20003f05270 */
[----:B------:R-:W-:Y:S01]  /*2b30*/  USEL UR5, UR4, URZ, UP0 ;  /* 0x000000ff04057287 */ /* 0x000fe20008000000 */
[----:B------:R-:W3:Y:S03]  /*2b40*/  SYNCS.PHASECHK.TRANS64.TRYWAIT P1, [R2+URZ+0x80], R5 ;  /* 0x00008005020075a7 */ /* 0x000ee600080211ff */
[----:B------:R-:W-:Y:S01]  /*2b50*/  LOP3.LUT R12, R12, UR7, RZ, 0x3c, !PT ;  /* 0x000000070c0c7c12 */ /* 0x000fe2000f8e3cff */
[----:B--23--:R-:W-:Y:S07]  /*2b60*/  @!P1 BRA `(.L_x_49) ;  /* 0x0000006c00509947 */ /* 0x00cfee0003800000 */
.L_x_148:
[C---:B------:R-:W-:Y:S01]  /*2b70*/  LEA R4, R11.reuse, UR6, 0x4 ;  /* 0x000000060b047c11 */ /* 0x040fe2000f8e20ff */
[----:B--2---:R-:W-:Y:S01]  /*2b80*/  VIADD R2, R2, 0x90 ;  /* 0x0000009002027836 */ /* 0x004fe20000000000 */
[----:B------:R-:W-:Y:S01]  /*2b90*/  SEL R8, R8, RZ, P0 ;  /* 0x000000ff08087207 */ /* 0x000fe20000000000 */
[----:B------:R-:W-:-:S03]  /*2ba0*/  VIADD R11, R11, 0x1 ;  /* 0x000000010b0b7836 */ /* 0x000fc60000000000 */
[----:B------:R-:W2:Y:S01]  /*2bb0*/  LDS.128 R4, [R4+0x110] ;  /* 0x0001100004047984 */ /* 0x000ea20000000c00 */
[----:B------:R-:W-:Y:S02]  /*2bc0*/  PRMT R2, RZ, 0x654, R2 ;  /* 0x00000654ff027816 */ /* 0x000fe40000000002 */
[C---:B------:R-:W-:Y:S01]  /*2bd0*/  ISETP.NE.AND P1, PT, R11.reuse, 0x2, PT ;  /* 0x000000020b00780c */ /* 0x040fe20003f25270 */
[----:B------:R-:W-:Y:S01]  /*2be0*/  @!PT LDS RZ, [RZ] ;  /* 0x00000000fffff984 */ /* 0x000fe20000000800 */
[----:B------:R-:W-:Y:S01]  /*2bf0*/  @!PT LDS RZ, [RZ] ;  /* 0x00000000fffff984 */ /* 0x000fe20000000800 */
[----:B------:R-:W-:Y:S01]  /*2c00*/  @!PT LDS RZ, [RZ] ;  /* 0x00000000fffff984 */ /* 0x000fe20000000800 */
[----:B------:R-:W-:Y:S01]  /*2c10*/  @!PT LDS RZ, [RZ] ;  /* 0x00000000fffff984 */ /* 0x000fe20000000800 */
[----:B------:R3:W-:Y:S06]  /*2c20*/  MEMBAR.ALL.CTA ;  /* 0x0000000000007992 */ /* 0x0007ec0000008000 */
[----:B---3--:R-:W3:Y:S01]  /*2c30*/  FENCE.VIEW.ASYNC.S ;  /* 0x00000000000073c6 */ /* 0x008ee20000000000 */
[----:B------:R-:W-:Y:S01]  /*2c40*/  SEL R11, R11, RZ, P1 ;  /* 0x000000ff0b0b7207 */ /* 0x000fe20000800000 */
[----:B---3--:R3:W-:Y:S01]  /*2c50*/  SYNCS.ARRIVE.TRANS64.RED.A1T0 RZ, [R2+URZ], RZ ;  /* 0x000000ff02ff79a7 */ /* 0x0087e200081004ff */
[----:B--2---:R-:W-:-:S02]  /*2c60*/  LOP3.LUT P3, RZ, R6, 0x1, RZ, 0xc0, !PT ;  /* 0x0000000106ff7812 */ /* 0x004fc4000786c0ff */
[----:B------:R-:W-:-:S04]  /*2c70*/  SEL R5, RZ, 0x1, P1 ;  /* 0x00000001ff057807 */ /* 0x000fc80000800000 */
[----:B------:R-:W-:Y:S02]  /*2c80*/  LOP3.LUT R10, R10, R5, RZ, 0x3c, !PT ;  /* 0x000000050a0a7212 */ /* 0x000fe400078e3cff */
[----:B---3--:R-:W-:-:S04]  /*2c90*/  SEL R2, RZ, 0x1, P0 ;  /* 0x00000001ff027807 */ /* 0x008fc80000000000 */
[----:B------:R-:W-:Y:S01]  /*2ca0*/  LOP3.LUT R9, R9, R2, RZ, 0x3c, !PT ;  /* 0x0000000209097212 */ /* 0x000fe200078e3cff */
[----:B------:R-:W-:Y:S06]  /*2cb0*/  @P3 BRA `(.L_x_50) ;  /* 0xfffffffc002c3947 */ /* 0x000fec000383ffff */
[----:B------:R-:W-:Y:S01]  /*2cc0*/  ULEA UR4, UR5, UR6, 0x3 ;  /* 0x0000000605047291 */ /* 0x000fe2000f8e18ff */
[----:B------:R-:W-:-:S08]  /*2cd0*/  SHF.L.U32 R3, R12, 0x1f, RZ ;  /* 0x0000001f0c037819 */ /* 0x000fd000000006ff */
[----:B------:R-:W2:Y:S02]  /*2ce0*/  SYNCS.PHASECHK.TRANS64 P0, [UR4+0x90], R3 ;  /* 0x00009003ff0075a7 */ /* 0x000ea40008001004 */
[----:B--2---:R-:W-:Y:S05]  /*2cf0*/  @P0 BRA `(.L_x_51) ;  /* 0x0000000000080947 */ /* 0x004fea0003800000 */
[----:B------:R-:W2:Y:S02]  /*2d00*/  SYNCS.PHASECHK.TRANS64.TRYWAIT P0, [UR4+0x90], R3 ;  /* 0x00009003ff0075a7 */ /* 0x000ea40008001104 */
[----:B--2---:R-:W-:Y:S05]  /*2d10*/  @!P0 BRA `(.L_x_52) ;  /* 0x0000006800f88947 */ /* 0x004fea0003800000 */
.L_x_51:
[----:B------:R-:W-:-:S04]  /*2d20*/  UIADD3 UR7, UPT, UPT, UR5, 0x1, URZ ;  /* 0x0000000105077890 */ /* 0x000fc8000fffe0ff */
[----:B------:R-:W-:-:S04]  /*2d30*/  UISETP.NE.AND UP0, UPT, UR7, 0x2, UPT ;  /* 0x000000020700788c */ /* 0x000fc8000bf05270 */
[----:B------:R-:W-:Y:S02]  /*2d40*/  USEL UR8, URZ, 0x1, UP0 ;  /* 0x00000001ff087887 */ /* 0x000fe40008000000 */
[----:B------:R-:W-:-:S04]  /*2d50*/  USEL UR7, UR7, URZ, UP0 ;  /* 0x000000ff07077287 */ /* 0x000fc80008000000 */
[----:B------:R-:W-:Y:S01]  /*2d60*/  ULEA UR7, UR7, UR6, 0x3 ;  /* 0x0000000607077291 */ /* 0x000fe2000f8e18ff */
[----:B--2---:R-:W-:-:S04]  /*2d70*/  LOP3.LUT R3, R12, UR8, RZ, 0x3c, !PT ;  /* 0x000000080c037c12 */ /* 0x004fc8000f8e3cff */
[----:B------:R-:W-:-:S04]  /*2d80*/  SHF.L.U32 R0, R3, 0x1f, RZ ;  /* 0x0000001f03007819 */ /* 0x000fc800000006ff */
[----:B------:R-:W2:Y:S02]  /*2d90*/  SYNCS.PHASECHK.TRANS64 P0, [UR7+0x90], R0 ;  /* 0x00009000ff0075a7 */ /* 0x000ea40008001007 */
[----:B-12---:R-:W-:Y:S05]  /*2da0*/  @P0 EXIT ;  /* 0x000000000000094d */ /* 0x006fea0003800000 */
[----:B------:R-:W-:Y:S02]  /*2db0*/  SHF.L.U32 R3, R3, 0x1f, RZ ;  /* 0x0000001f03037819 */ /* 0x000fe400000006ff */
[----:B------:R-:W-:-:S07]  /*2dc0*/  MOV R0, UR7 ;  /* 0x0000000700007c02 */ /* 0x000fce0008000f00 */
.L_x_53:
[----:B-1----:R1:W2:Y:S02]  /*2dd0*/  SYNCS.PHASECHK.TRANS64.TRYWAIT P0, [R0+URZ+0x90], R3 ;  /* 0x00009003000075a7 */ /* 0x0022a400080011ff */
[----:B--2---:R-:W-:Y:S05]  /*2de0*/  @!P0 NANOSLEEP.SYNCS 0x989680 ;  /* 0x009896800000895d */ /* 0x004fea0003900000 */
[----:B------:R-:W2:Y:S02]  /*2df0*/  @!P0 SYNCS.PHASECHK.TRANS64 P0, [R0+URZ+0x90], R3 ;  /* 0x00009003000085a7 */ /* 0x000ea400080010ff */
[----:B--2---:R-:W-:Y:S05]  /*2e00*/  @P0 EXIT ;  /* 0x000000000000094d */ /* 0x004fea0003800000 */
[----:B------:R-:W-:Y:S05]  /*2e10*/  BRA `(.L_x_53) ;  /* 0xfffffffc00ec7947 */ /* 0x000fea000383ffff */
.L_x_46:
[----:B------:R-:W-:Y:S05]  /*2e20*/  BRA.U UP4, `(.L_x_54) ;  /* 0x0000000d04d87547 */ /* 0x000fea000b800000 */
[----:B------:R-:W2:Y:S01]  /*2e30*/  S2UR UR7, SR_CgaCtaId ;  /* 0x00000000000779c3 */ /* 0x000ea20000008800 */
[----:B------:R-:W-:Y:S01]  /*2e40*/  UMOV UR4, 0x40 ;  /* 0x0000004000047882 */ /* 0x000fe20000000000 */
[----:B------:R-:W-:Y:S01]  /*2e50*/  NOP ;  /* 0x0000000000007918 */ /* 0x000fe20000000000 */
[----:B------:R-:W-:Y:S01]  /*2e60*/  UMOV UR6, 0x400 ;  /* 0x0000040000067882 */ /* 0x000fe20000000000 */
[----:B--2---:R-:W-:Y:S02]  /*2e70*/  ULEA UR5, UR7, UR4, 0x18 ;  /* 0x0000000407057291 */ /* 0x004fe4000f8ec0ff */
[----:B------:R-:W-:-:S07]  /*2e80*/  ULEA UR6, UR7, UR6, 0x18 ;  /* 0x0000000607067291 */ /* 0x000fce000f8ec0ff */
[----:B------:R-:W2:Y:S02]  /*2e90*/  LDS.U8 R0, [UR5+0x1c] ;  /* 0x00001c05ff007984 */ /* 0x000ea40008000000 */
[----:B--2---:R-:W-:-:S13]  /*2ea0*/  ISETP.NE.AND P0, PT, R0, RZ, PT ;  /* 0x000000ff0000720c */ /* 0x004fda0003f05270 */
[----:B------:R-:W-:Y:S05]  /*2eb0*/  @P0 BRA `(.L_x_55) ;  /* 0x0000000000580947 */ /* 0x000fea0003800000 */
[----:B------:R-:W-:-:S13]  /*2ec0*/  ELECT P0, URZ, PT ;  /* 0x0000000000ff782f */ /* 0x000fda0003800000 */
[----:B------:R-:W-:Y:S05]  /*2ed0*/  @!P0 BRA `(.L_x_56) ;  /* 0x0000000000608947 */ /* 0x000fea0003800000 */
[----:B------:R-:W-:Y:S01]  /*2ee0*/  UMOV UR4, 0x10 ;  /* 0x0000001000047882 */ /* 0x000fe20000000000 */
[----:B------:R-:W-:Y:S01]  /*2ef0*/  HFMA2 R0, -RZ, RZ, 0, 5.9604644775390625e-08 ;  /* 0x00000001ff007431 */ /* 0x000fe200000001ff */
[----:B------:R-:W-:-:S03]  /*2f00*/  MOV R3, 0xffff ;  /* 0x0000ffff00037802 */ /* 0x000fc60000000f00 */
[----:B------:R-:W-:Y:S04]  /*2f10*/  DEPBAR.LE SB2, 0x36 ;  /* 0x0000ad800000791a */ /* 0x000fe80000000000 */
[----:B------:R-:W2:Y:S02]  /*2f20*/  UTCATOMSWS.FIND_AND_SET.ALIGN UP0, UR4, UR4 ;  /* 0x00000004000475e3 */ /* 0x000ea40008000800 */
[----:B--2---:R-:W-:Y:S01]  /*2f30*/  MOV R4, UR4 ;  /* 0x0000000400047c02 */ /* 0x004fe20008000f00 */
[----:B------:R-:W-:Y:S06]  /*2f40*/  BRA.U UP0, `(.L_x_57) ;  /* 0x0000000100187547 */ /* 0x000fec000b800000 */
.L_x_58:
[----:B------:R-:W-:Y:S05]  /*2f50*/  NANOSLEEP 0x64 ;  /* 0x000000640000795d */ /* 0x000fea0003800000 */
[----:B------:R-:W-:-:S05]  /*2f60*/  UMOV UR4, 0x10 ;  /* 0x0000001000047882 */ /* 0x000fca0000000000 */
[----:B------:R-:W-:Y:S04]  /*2f70*/  DEPBAR.LE SB2, 0x36 ;  /* 0x0000ad800000791a */ /* 0x000fe80000000000 */
[----:B------:R-:W2:Y:S02]  /*2f80*/  UTCATOMSWS.FIND_AND_SET.ALIGN UP0, UR4, UR4 ;  /* 0x00000004000475e3 */ /* 0x000ea40008000800 */
[----:B--2---:R-:W-:Y:S01]  /*2f90*/  MOV R4, UR4 ;  /* 0x0000000400047c02 */ /* 0x004fe20008000f00 */
[----:B------:R-:W-:Y:S05]  /*2fa0*/  BRA.U !UP0, `(.L_x_58) ;  /* 0xfffffffd08e87547 */ /* 0x000fea000b83ffff */
.L_x_57:
[-C--:B------:R-:W-:Y:S02]  /*2fb0*/  SHF.L.U32 R3, R3, R4.reuse, RZ ;  /* 0x0000000403037219 */ /* 0x080fe400000006ff */
[----:B------:R-:W-:Y:S01]  /*2fc0*/  SHF.L.U32 R0, R0, R4, RZ ;  /* 0x0000000400007219 */ /* 0x000fe200000006ff */
[----:B------:R-:W-:Y:S02]  /*2fd0*/  IMAD.SHL.U32 R4, R4, 0x20, RZ ;  /* 0x0000002004047824 */ /* 0x000fe400078e00ff */
[----:B------:R2:W-:Y:S04]  /*2fe0*/  ATOMS.OR RZ, [UR5+0x14], R3 ;  /* 0x00001403ffff798c */ /* 0x0005e8000b000005 */
[----:B------:R2:W-:Y:S04]  /*2ff0*/  ATOMS.OR RZ, [UR5+0x18], R0 ;  /* 0x00001800ffff798c */ /* 0x0005e8000b000005 */
[----:B------:R2:W-:Y:S01]  /*3000*/  STS [UR6+0x130], R4 ;  /* 0x00013004ff007988 */ /* 0x0005e20008000806 */
[----:B------:R-:W-:Y:S05]  /*3010*/  BRA `(.L_x_56) ;  /* 0x0000000000107947 */ /* 0x000fea0003800000 */
.L_x_55:
[----:B------:R-:W-:Y:S02]  /*3020*/  MOV R0, 0xffffffff ;  /* 0xffffffff00007802 */ /* 0x000fe40000000f00 */
[----:B------:R-:W-:-:S03]  /*3030*/  MOV R4, 0x3060 ;  /* 0x0000306000047802 */ /* 0x000fc60000000f00 */
[----:B------:R2:W-:Y:S04]  /*3040*/  STS [UR6+0x130], R0 ;  /* 0x00013000ff007988 */ /* 0x0005e80008000806 */
[----:B-12--5:R-:W-:Y:S05]  /*3050*/  CALL.REL.NOINC `($__internal_1_$__cuda_sm10x_tcgen05_guardrail_trap_phase_invalid_during_alloc) ;  /* 0x0000007000407944 */ /* 0x026fea0003c00000 */
.L_x_56:
[----:B------:R-:W-:Y:S05]  /*3060*/  WARPSYNC.ALL ;  /* 0x0000000000007948 */ /* 0x000fea0003800000 */
[----:B------:R-:W3:Y:S01]  /*3070*/  S2UR UR4, SR_CgaCtaId ;  /* 0x00000000000479c3 */ /* 0x000ee20000008800 */
[----:B------:R-:W-:Y:S01]  /*3080*/  UMOV UR26, 0x400 ;  /* 0x00000400001a7882 */ /* 0x000fe20000000000 */
[----:B------:R-:W-:-:S06]  /*3090*/  NOP ;  /* 0x0000000000007918 */ /* 0x000fcc0000000000 */
[----:B------:R-:W-:Y:S06]  /*30a0*/  BAR.ARV 0x6, 0xa0 ;  /* 0x0182800000007b1d */ /* 0x000fec0000002000 */
[----:B------:R-:W4:Y:S01]  /*30b0*/  LDCU UR5, c[0x0][0x38c] ;  /* 0x00007180ff0577ac */ /* 0x000f220008000800 */
[----:B------:R-:W-:Y:S01]  /*30c0*/  LOP3.LUT R2, R2, 0xffff, RZ, 0xc0, !PT ;  /* 0x0000ffff02027812 */ /* 0x000fe200078ec0ff */
[----:B------:R-:W-:Y:S01]  /*30d0*/  IMAD.MOV.U32 R11, RZ, RZ, 0x1 ;  /* 0x00000001ff0b7424 */ /* 0x000fe200078e00ff */
[----:B------:R-:W-:Y:S01]  /*30e0*/  CS2R R8, SRZ ;  /* 0x0000000000087805 */ /* 0x000fe2000001ff00 */
[----:B------:R-:W1:Y:S01]  /*30f0*/  LDCU UR7, c[0x0][0x38c] ;  /* 0x00007180ff0777ac */ /* 0x000e620008000800 */
[----:B------:R-:W-:Y:S01]  /*3100*/  R2UR UR27, R2 ;  /* 0x00000000021b72ca */ /* 0x000fe200000e0000 */
[----:B------:R-:W-:Y:S01]  /*3110*/  IMAD.MOV.U32 R10, RZ, RZ, RZ ;  /* 0x000000ffff0a7224 */ /* 0x000fe200078e00ff */
[----:B------:R-:W-:Y:S01]  /*3120*/  UMOV UR30, URZ ;  /* 0x000000ff001e7c82 */ /* 0x000fe20008000000 */
[----:B------:R-:W-:Y:S01]  /*3130*/  UMOV UR24, URZ ;  /* 0x000000ff00187c82 */ /* 0x000fe20008000000 */
[----:B---3--:R-:W-:Y:S01]  /*3140*/  ULEA UR26, UR4, UR26, 0x18 ;  /* 0x0000001a041a7291 */ /* 0x008fe2000f8ec0ff */
[----:B------:R-:W-:Y:S01]  /*3150*/  UMOV UR38, 0x0 ;  /* 0x0000000000267882 */ /* 0x000fe20000000000 */
[----:B------:R-:W-:-:S02]  /*3160*/  UMOV UR39, 0x4400010 ;  /* 0x0440001000277882 */ /* 0x000fc40000000000 */
[----:B------:R-:W-:Y:S02]  /*3170*/  UIADD3 UR4, UPT, UPT, UR26, 0x8800, URZ ;  /* 0x000088001a047890 */ /* 0x000fe4000fffe0ff */
[----:B------:R-:W-:Y:S02]  /*3180*/  UIADD3 UR6, UPT, UPT, UR26, 0xe800, URZ ;  /* 0x0000e8001a067890 */ /* 0x000fe4000fffe0ff */
[----:B----4-:R-:W-:Y:S01]  /*3190*/  UIADD3 UR5, UPT, UPT, UR5, 0x3f, URZ ;  /* 0x0000003f05057890 */ /* 0x010fe2000fffe0ff */
[----:B--2---:R-:W2:Y:S01]  /*31a0*/  LDS R0, [UR26+0x130] ;  /* 0x0001301aff007984 */ /* 0x004ea20008000800 */
[----:B-1----:R-:W-:Y:S01]  /*31b0*/  UMOV UR36, 0x0 ;  /* 0x0000000000247882 */ /* 0x002fe20000000000 */
[----:B------:R-:W-:Y:S01]  /*31c0*/  UMOV UR37, 0x4400010 ;  /* 0x0440001000257882 */ /* 0x000fe20000000000 */
[----:B------:R-:W-:Y:S02]  /*31d0*/  USHF.R.S32.HI UR40, URZ, 0x1f, UR5 ;  /* 0x0000001fff287899 */ /* 0x000fe40008011405 */
[----:B------:R-:W-:-:S02]  /*31e0*/  UISETP.GE.AND UP4, UPT, UR7, 0x1, UPT ;  /* 0x000000010700788c */ /* 0x000fc4000bf86270 */
[----:B------:R-:W-:Y:S02]  /*31f0*/  ULEA.HI UR40, UR40, UR5, URZ, 0x6 ;  /* 0x0000000528287291 */ /* 0x000fe4000f8f30ff */
[----:B------:R-:W-:Y:S02]  /*3200*/  USHF.R.U32.HI UR5, URZ, 0x4, UR4 ;  /* 0x00000004ff057899 */ /* 0x000fe40008011604 */
[----:B------:R-:W-:Y:S02]  /*3210*/  USHF.R.S32.HI UR40, URZ, 0x6, UR40 ;  /* 0x00000006ff287899 */ /* 0x000fe40008011428 */
[----:B------:R-:W-:Y:S02]  /*3220*/  USHF.R.U32.HI UR4, URZ, 0x4, UR6 ;  /* 0x00000004ff047899 */ /* 0x000fe40008011606 */
[----:B------:R-:W-:Y:S02]  /*3230*/  UISETP.LT.AND UP0, UPT, UR40, 0x1, UPT ;  /* 0x000000012800788c */ /* 0x000fe4000bf01270 */
[----:B------:R-:W-:-:S02]  /*3240*/  ULOP3.LUT UR5, UR5, 0x3fff, URZ, 0xc0, !UPT ;  /* 0x00003fff05057892 */ /* 0x000fc4000f8ec0ff */
[----:B------:R-:W-:Y:S02]  /*3250*/  ULOP3.LUT UR4, UR4, 0x3fff, URZ, 0xc0, !UPT ;  /* 0x00003fff04047892 */ /* 0x000fe4000f8ec0ff */
[----:B------:R-:W-:Y:S02]  /*3260*/  USEL UR41, UR40, 0x1, !UP0 ;  /* 0x0000000128297887 */ /* 0x000fe4000c000000 */
[----:B------:R-:W-:Y:S02]  /*3270*/  ULOP3.LUT UR28, UR5, 0x10000, URZ, 0xfc, !UPT ;  /* 0x00010000051c7892 */ /* 0x000fe4000f8efcff */
[----:B------:R-:W-:Y:S02]  /*3280*/  ULOP3.LUT UR29, UR4, 0x10000, URZ, 0xfc, !UPT ;  /* 0x00010000041d7892 */ /* 0x000fe4000f8efcff */
[----:B------:R-:W-:Y:S01]  /*3290*/  UIADD3 UR41, UPT, UPT, -UR41, URZ, URZ ;  /* 0x000000ff29297290 */ /* 0x000fe2000fffe1ff */
[----:B------:R-:W-:Y:S01]  /*32a0*/  UMOV UR34, 0x0 ;  /* 0x0000000000227882 */ /* 0x000fe20000000000 */
[----:B------:R-:W-:Y:S01]  /*32b0*/  UMOV UR35, 0x4400010 ;  /* 0x0440001000237882 */ /* 0x000fe20000000000 */
[----:B------:R-:W-:Y:S01]  /*32c0*/  UMOV UR32, 0x0 ;  /* 0x0000000000207882 */ /* 0x000fe20000000000 */
[----:B------:R-:W-:Y:S01]  /*32d0*/  UMOV UR33, 0x4400010 ;  /* 0x0440001000217882 */ /* 0x000fe20000000000 */
[----:B--2---:R-:W-:-:S15]  /*32e0*/  R2UR UR42, R0 ;  /* 0x00000000002a72ca */ /* 0x004fde00000e0000 */
.L_x_65:
[----:B------:R-:W-:Y:S02]  /*32f0*/  LEA R0, R10, UR26, 0x3 ;  /* 0x0000001a0a007c11 */ /* 0x000fe4000f8e18ff */
[----:B------:R-:W-:Y:S02]  /*3300*/  SHF.L.U32 R5, R9, 0x1f, RZ ;  /* 0x0000001f09057819 */ /* 0x000fe400000006ff */
[----:B------:R-:W-:Y:S01]  /*3310*/  PLOP3.LUT P0, PT, PT, PT, UP4, 0x80, 0x8 ;  /* 0x000000000008781c */ /* 0x000fe20003f0f048 */
[----:B------:R-:W-:Y:S01]  /*3320*/  VIADD R3, R0, 0x90 ;  /* 0x0000009000037836 */ /* 0x000fe20000000000 */
[----:B-1----:R-:W1:Y:S02]  /*3330*/  SYNCS.PHASECHK.TRANS64.TRYWAIT P1, [R0+URZ+0x80], R5 ;  /* 0x00008005000075a7 */ /* 0x002e6400080211ff */
[----:B-1-3--:R-:W-:Y:S09]  /*3340*/  @!P1 BRA `(.L_x_59) ;  /* 0x0000006400849947 */ /* 0x00aff20003800000 */
.L_x_150:
[----:B------:R-:W-:Y:S01]  /*3350*/  LEA R4, R10, UR26, 0x4 ;  /* 0x0000001a0a047c11 */ /* 0x000fe2000f8e20ff */
[----:B------:R-:W-:Y:S01]  /*3360*/  @UP4 ULEA UR4, UR24, UR26, 0x3 ;  /* 0x0000001a18044291 */ /* 0x000fe2000f8e18ff */
[----:B------:R-:W-:Y:S01]  /*3370*/  PLOP3.LUT P2, PT, PT, PT, PT, 0x80, 0x8 ;  /* 0x000000000008781c */ /* 0x000fe20003f4f070 */
[----:B------:R-:W-:Y:S01]  /*3380*/  ULEA UR31, UR30, UR26, 0x3 ;  /* 0x0000001a1e1f7291 */ /* 0x000fe2000f8e18ff */
[----:B------:R-:W-:Y:S02]  /*3390*/  PRMT R3, RZ, 0x654, R3 ;  /* 0x00000654ff037816 */ /* 0x000fe40000000003 */
[----:B-1----:R-:W1:Y:S01]  /*33a0*/  LDS.128 R4, [R4+0x110] ;  /* 0x0001100004047984 */ /* 0x002e620000000c00 */
[----:B------:R-:W-:Y:S02]  /*33b0*/  @P0 SHF.L.U32 R2, R8, 0x1f, RZ ;  /* 0x0000001f08020819 */ /* 0x000fe400000006ff */
[----:B------:R-:W-:Y:S01]  /*33c0*/  SHF.L.U32 R0, R11, 0x1f, RZ ;  /* 0x0000001f0b007819 */ /* 0x000fe200000006ff */
[----:B------:R-:W-:Y:S01]  /*33d0*/  @!PT LDS RZ, [RZ] ;  /* 0x00000000fffff984 */ /* 0x000fe20000000800 */
[----:B------:R-:W-:Y:S01]  /*33e0*/  @!PT LDS RZ, [RZ] ;  /* 0x00000000fffff984 */ /* 0x000fe20000000800 */
[----:B------:R-:W-:Y:S01]  /*33f0*/  @!PT LDS RZ, [RZ] ;  /* 0x00000000fffff984 */ /* 0x000fe20000000800 */
[----:B------:R-:W-:Y:S01]  /*3400*/  @!PT LDS RZ, [RZ] ;  /* 0x00000000fffff984 */ /* 0x000fe20000000800 */
[----:B------:R2:W-:Y:S06]  /*3410*/  MEMBAR.ALL.CTA ;  /* 0x0000000000007992 */ /* 0x0005ec0000008000 */
[----:B--2---:R-:W2:Y:S02]  /*3420*/  FENCE.VIEW.ASYNC.S ;  /* 0x00000000000073c6 */ /* 0x004ea40000000000 */
[----:B--2---:R2:W-:Y:S01]  /*3430*/  SYNCS.ARRIVE.TRANS64.RED.A1T0 RZ, [R3+URZ], RZ ;  /* 0x000000ff03ff79a7 */ /* 0x0045e200081004ff */
[----:B------:R2:W3:Y:S01]  /*3440*/  @P0 SYNCS.PHASECHK.TRANS64.TRYWAIT P2, [UR4], R2 ;  /* 0x00000002ff0005a7 */ /* 0x0004e20008041104 */
[----:B------:R-:W-:Y:S01]  /*3450*/  ULEA.HI UR4, UR30, UR30, URZ, 0x1 ;  /* 0x0000001e1e047291 */ /* 0x000fe2000f8f08ff */
[----:B-1----:R-:W-:-:S03]  /*3460*/  LOP3.LUT P1, RZ, R6, 0x1, RZ, 0xc0, !PT ;  /* 0x0000000106ff7812 */ /* 0x002fc6000782c0ff */
[----:B------:R-:W-:Y:S02]  /*3470*/  USHF.L.U32 UR11, UR4, 0x7, URZ ;  /* 0x00000007040b7899 */ /* 0x000fe400080006ff */
[----:B------:R-:W-:Y:S02]  /*3480*/  ULOP3.LUT UR4, UR4, 0xffe, URZ, 0xc0, !UPT ;  /* 0x00000ffe04047892 */ /* 0x000fe4000f8ec0ff */
[----:B------:R-:W-:Y:S02]  /*3490*/  ULOP3.LUT UR11, UR11, 0xffffff00, URZ, 0xc0, !UPT ;  /* 0xffffff000b0b7892 */ /* 0x000fe4000f8ec0ff */
[----:B------:R-:W-:Y:S02]  /*34a0*/  UIADD3 UR4, UPT, UPT, -UR4, UR30, URZ ;  /* 0x0000001e04047290 */ /* 0x000fe4000fffe1ff */
[----:B------:R-:W-:Y:S01]  /*34b0*/  UIADD3 UR11, UPT, UPT, UR42, UR11, URZ ;  /* 0x0000000b2a0b7290 */ /* 0x000fe2000fffe0ff */
[----:B------:R-:W1:Y:S03]  /*34c0*/  SYNCS.PHASECHK.TRANS64.TRYWAIT P0, [UR31+0xc0], R0 ;  /* 0x0000c000ff0075a7 */ /* 0x000e66000800111f */
[----:B------:R-:W-:Y:S01]  /*34d0*/  ULEA UR11, UR4, UR11, 0x14 ;  /* 0x0000000b040b7291 */ /* 0x000fe2000f8ea0ff */
[----:B-123--:R-:W-:Y:S11]  /*34e0*/  @!P0 BRA `(.L_x_60) ;  /* 0x0000006400308947 */ /* 0x00eff60003800000 */
.L_x_152:
[----:B------:R-:W-:Y:S01]  /*34f0*/  IADD3 R10, PT, PT, R10, 0x1, RZ ;  /* 0x000000010a0a7810 */ /* 0x000fe20007ffe0ff */
[----:B------:R-:W-:Y:S06]  /*3500*/  BRA.U !UP4, `(.L_x_61) ;  /* 0x000000010cc07547 */ /* 0x000fec000b800000 */
[----:B------:R-:W-:Y:S01]  /*3510*/  UPLOP3.LUT UP2, UPT, UPT, UPT, UPT, 0x40, 0x4 ;  /* 0x000000000004789c */ /* 0x000fe20003f4e870 */
[----:B------:R-:W-:Y:S01]  /*3520*/  UMOV UR23, UR41 ;  /* 0x0000002900177c82 */ /* 0x000fe20008000000 */
[----:B------:R-:W-:Y:S01]  /*3530*/  UMOV UR22, UR40 ;  /* 0x0000002800167c82 */ /* 0x000fe20008000000 */
[----:B------:R-:W-:-:S08]  /*3540*/  UMOV UR10, UR24 ;  /* 0x00000018000a7c82 */ /* 0x000fd00008000000 */
.L_x_64:
[----:B------:R-:W-:Y:S02]  /*3550*/  UIADD3 UR23, UPT, UPT, UR23, 0x1, URZ ;  /* 0x0000000117177890 */ /* 0x000fe4000fffe0ff */
[----:B--2---:R-:W-:Y:S02]  /*3560*/  ULEA UR5, UR10, UR26, 0x3 ;  /* 0x0000001a0a057291 */ /* 0x004fe4000f8e18ff */
[----:B------:R-:W-:Y:S01]  /*3570*/  UISETP.NE.AND UP3, UPT, UR23, URZ, UPT ;  /* 0x000000ff1700728c */ /* 0x000fe2000bf65270 */
[----:B---3--:R-:W-:Y:S10]  /*3580*/  @P2 BRA `(.L_x_62) ;  /* 0x00000000000c2947 */ /* 0x008ff40003800000 */
[----:B-1----:R-:W-:Y:S04]  /*3590*/  SHF.L.U32 R3, R8, 0x1f, RZ ;  /* 0x0000001f08037819 */ /* 0x002fe800000006ff */
[----:B------:R-:W1:Y:S02]  /*35a0*/  SYNCS.PHASECHK.TRANS64.TRYWAIT P0, [UR5], R3 ;  /* 0x00000003ff0075a7 */ /* 0x000e640008001105 */
[----:B-1----:R-:W-:Y:S05]  /*35b0*/  @!P0 BRA `(.L_x_63) ;  /* 0x0000006400148947 */ /* 0x002fea0003800000 */
.L_x_62:
[----:B------:R-:W-:Y:S01]  /*35c0*/  UISETP.NE.AND UP0, UPT, UR22, 0x1, UPT ;  /* 0x000000011600788c */ /* 0x000fe2000bf05270 */
[----:B------:R-:W-:Y:S01]  /*35d0*/  PLOP3.LUT P2, PT, PT, PT, PT, 0x80, 0x8 ;  /* 0x000000000008781c */ /* 0x000fe20003f4f070 */
[----:B------:R-:W-:Y:S02]  /*35e0*/  UIADD3 UR4, UPT, UPT, UR10, 0x1, URZ ;  /* 0x000000010a047890 */ /* 0x000fe4000fffe0ff */
[----:B------:R-:W-:Y:S02]  /*35f0*/  UIADD3 UR25, UPT, UPT, UR5, 0x18, URZ ;  /* 0x0000001805197890 */ /* 0x000fe4000fffe0ff */
[----:B------:R-:W-:Y:S01]  /*3600*/  UISETP.NE.AND UP1, UPT, UR4, 0x3, UPT ;  /* 0x000000030400788c */ /* 0x000fe2000bf25270 */
[----:B------:R-:W-:Y:S01]  /*3610*/  PLOP3.LUT P0, PT, PT, PT, UP0, 0x80, 0x8 ;  /* 0x000000000008781c */ /* 0x000fe20003f0f008 */
[----:B------:R-:W-:Y:S02]  /*3620*/  UIADD3 UR22, UPT, UPT, UR22, -0x1, URZ ;  /* 0xffffffff16167890 */ /* 0x000fe4000fffe0ff */
[----:B------:R-:W-:Y:S02]  /*3630*/  USEL UR6, URZ, 0x1, UP1 ;  /* 0x00000001ff067887 */ /* 0x000fe40008800000 */
[----:B------:R-:W-:Y:S01]  /*3640*/  USEL UR24, UR4, URZ, UP1 ;  /* 0x000000ff04187287 */ /* 0x000fe20008800000 */
[----:B------:R-:W-:Y:S01]  /*3650*/  UMOV UR7, 0x40004040 ;  /* 0x4000404000077882 */ /* 0x000fe20000000000 */
[----:B------:R-:W-:Y:S02]  /*3660*/  UMOV UR5, 0x40004040 ;  /* 0x4000404000057882 */ /* 0x000fe40000000000 */
[----:B------:R-:W-:Y:S01]  /*3670*/  @UP0 ULEA UR4, UR24, UR26, 0x3 ;  /* 0x0000001a18040291 */ /* 0x000fe2000f8e18ff */
[----:B------:R-:W-:Y:S01]  /*3680*/  LOP3.LUT R8, R8, UR6, RZ, 0x3c, !PT ;  /* 0x0000000608087c12 */ /* 0x000fe2000f8e3cff */
[----:B------:R-:W-:Y:S01]  /*3690*/  ULEA UR6, UR10, UR29, 0xb ;  /* 0x0000001d0a067291 */ /* 0x000fe2000f8e58ff */
[----:B------:R-:W-:Y:S02]  /*36a0*/  UMOV UR21, 0x40004040 ;  /* 0x4000404000157882 */ /* 0x000fe40000000000 */
[----:B-1----:R-:W-:Y:S01]  /*36b0*/  @P0 SHF.L.U32 R0, R8, 0x1f, RZ ;  /* 0x0000001f08000819 */ /* 0x002fe200000006ff */
[----:B------:R-:W-:Y:S02]  /*36c0*/  UIADD3 UR20, UPT, UPT, UR6, 0x2, URZ ;  /* 0x0000000206147890 */ /* 0x000fe4000fffe0ff */
[----:B------:R-:W-:Y:S01]  /*36d0*/  UIADD3 UR16, UPT, UPT, UR6, 0x4, URZ ;  /* 0x0000000406107890 */ /* 0x000fe2000fffe0ff */
[----:B------:R2:W3:Y:S01]  /*36e0*/  @P0 SYNCS.PHASECHK.TRANS64.TRYWAIT P2, [UR4], R0 ;  /* 0x00000000ff0005a7 */ /* 0x0004e20008041104 */
[----:B------:R-:W-:Y:S02]  /*36f0*/  ULEA UR4, UR10, UR28, 0x9 ;  /* 0x0000001c0a047291 */ /* 0x000fe4000f8e48ff */
[----:B------:R-:W-:Y:S02]  /*3700*/  UIADD3 UR12, UPT, UPT, UR6, 0x6, URZ ;  /* 0x00000006060c7890 */ /* 0x000fe4000fffe0ff */
[----:B------:R-:W-:Y:S02]  /*3710*/  UIADD3 UR18, UPT, UPT, UR4, 0x2, URZ ;  /* 0x0000000204127890 */ /* 0x000fe4000fffe0ff */
[----:B------:R-:W-:Y:S02]  /*3720*/  UIADD3 UR14, UPT, UPT, UR4, 0x4, URZ ;  /* 0x00000004040e7890 */ /* 0x000fe4000fffe0ff */
[----:B------:R-:W-:Y:S01]  /*3730*/  UIADD3 UR8, UPT, UPT, UR4, 0x6, URZ ;  /* 0x0000000604087890 */ /* 0x000fe2000fffe0ff */
[----:B------:R2:W-:Y:S01]  /*3740*/  UTCHMMA gdesc[UR4], gdesc[UR6], tmem[UR11], tmem[UR38], idesc[UR39], UP2 ;  /* 0x00ff2606040075ea */ /* 0x0005e2000900000b */
[----:B------:R-:W-:Y:S01]  /*3750*/  UPLOP3.LUT UP2, UPT, UPT, UPT, UPT, 0x80, 0x8 ;  /* 0x000000000008789c */ /* 0x000fe20003f4f070 */
[----:B------:R-:W-:Y:S01]  /*3760*/  UMOV UR19, 0x40004040 ;  /* 0x4000404000137882 */ /* 0x000fe20000000000 */
[----:B------:R-:W-:Y:S01]  /*3770*/  UMOV UR17, 0x40004040 ;  /* 0x4000404000117882 */ /* 0x000fe20000000000 */
[----:B------:R2:W-:Y:S01]  /*3780*/  UTCHMMA gdesc[UR18], gdesc[UR20], tmem[UR11], tmem[UR36], idesc[UR37], UPT ;  /* 0x00ff2414120075ea */ /* 0x0005e2000b80000b */
[----:B------:R-:W-:Y:S01]  /*3790*/  UMOV UR15, 0x40004040 ;  /* 0x40004040000f7882 */ /* 0x000fe20000000000 */
[----:B------:R-:W-:Y:S01]  /*37a0*/  UMOV UR13, 0x40004040 ;  /* 0x40004040000d7882 */ /* 0x000fe20000000000 */
[----:B------:R-:W-:Y:S01]  /*37b0*/  UMOV UR9, 0x40004040 ;  /* 0x4000404000097882 */ /* 0x000fe20000000000 */
[----:B------:R2:W-:Y:S01]  /*37c0*/  UTCHMMA gdesc[UR14], gdesc[UR16], tmem[UR11], tmem[UR34], idesc[UR35], UPT ;  /* 0x00ff22100e0075ea */ /* 0x0005e2000b80000b */
[----:B------:R2:W-:Y:S01]  /*37d0*/  UTCHMMA gdesc[UR8], gdesc[UR12], tmem[UR11], tmem[UR32], idesc[UR33], UPT ;  /* 0x00ff200c080075ea */ /* 0x0005e2000b80000b */
[----:B------:R2:W-:Y:S01]  /*37e0*/  UTCBAR.MULTICAST [UR25], URZ, UR27 ;  /* 0x000000ff190073e9 */ /* 0x0005e2000800081b */
[----:B------:R-:W-:Y:S01]  /*37f0*/  UMOV UR10, UR24 ;  /* 0x00000018000a7c82 */ /* 0x000fe20008000000 */
[----:B------:R-:W-:Y:S05]  /*3800*/  BRA.U UP3, `(.L_x_64) ;  /* 0xfffffffd03507547 */ /* 0x000fea000b83ffff */
.L_x_61:
[----:B--2---:R-:W-:Y:S01]  /*3810*/  UIADD3 UR4, UPT, UPT, UR30, 0x1, URZ ;  /* 0x000000011e047890 */ /* 0x004fe2000fffe0ff */
[C---:B------:R-:W-:Y:S01]  /*3820*/  ISETP.NE.AND P0, PT, R10.reuse, 0x2, PT ;  /* 0x000000020a00780c */ /* 0x040fe20003f05270 */
[----:B------:R-:W-:Y:S02]  /*3830*/  UIADD3 UR5, UPT, UPT, UR31, 0xa0, URZ ;  /* 0x000000a01f057890 */ /* 0x000fe4000fffe0ff */
[----:B------:R-:W-:Y:S01]  /*3840*/  UISETP.NE.AND UP0, UPT, UR4, 0x4, UPT ;  /* 0x000000040400788c */ /* 0x000fe2000bf05270 */
[----:B-1----:R-:W-:Y:S02]  /*3850*/  SEL R0, RZ, 0x1, P0 ;  /* 0x00000001ff007807 */ /* 0x002fe40000000000 */
[----:B------:R-:W-:Y:S01]  /*3860*/  SEL R10, R10, RZ, P0 ;  /* 0x000000ff0a0a7207 */ /* 0x000fe20000000000 */
[----:B------:R-:W-:Y:S01]  /*3870*/  USEL UR6, URZ, 0x1, UP0 ;  /* 0x00000001ff067887 */ /* 0x000fe20008000000 */
[----:B------:R-:W-:Y:S01]  /*3880*/  LOP3.LUT R9, R9, R0, RZ, 0x3c, !PT ;  /* 0x0000000009097212 */ /* 0x000fe200078e3cff */
[----:B------:R-:W-:Y:S01]  /*3890*/  USEL UR30, UR4, URZ, UP0 ;  /* 0x000000ff041e7287 */ /* 0x000fe20008000000 */
[----:B------:R1:W-:Y:S03]  /*38a0*/  UTCBAR [UR5], URZ ;  /* 0x000000ff050073e9 */ /* 0x0003e600080000ff */
[----:B------:R-:W-:Y:S01]  /*38b0*/  LOP3.LUT R11, R11, UR6, RZ, 0x3c, !PT ;  /* 0x000000060b0b7c12 */ /* 0x000fe2000f8e3cff */
[----:B------:R-:W-:Y:S07]  /*38c0*/  @P1 BRA `(.L_x_65) ;  /* 0xfffffff800881947 */ /* 0x000fee000383ffff */
[----:B------:R-:W2:Y:S01]  /*38d0*/  S2UR UR8, SR_CgaCtaId ;  /* 0x00000000000879c3 */ /* 0x000ea20000008800 */
[----:B------:R-:W-:Y:S01]  /*38e0*/  ELECT P0, URZ, PT ;  /* 0x0000000000ff782f */ /* 0x000fe20003800000 */
[----:B------:R-:W-:Y:S01]  /*38f0*/  IMAD.MOV.U32 R0, RZ, RZ, 0x1 ;  /* 0x00000001ff007424 */ /* 0x000fe200078e00ff */
[----:B------:R-:W-:Y:S01]  /*3900*/  UIADD3 UR26, UPT, UPT, UR26, 0xc0, URZ ;  /* 0x000000c01a1a7890 */ /* 0x000fe2000fffe0ff */
[----:B------:R-:W-:Y:S01]  /*3910*/  SHF.L.U32 R3, R11, 0x1f, RZ ;  /* 0x0000001f0b037819 */ /* 0x000fe200000006ff */
[----:B------:R-:W-:-:S03]  /*3920*/  UMOV UR4, 0x40 ;  /* 0x0000004000047882 */ /* 0x000fc60000000000 */
[----:B------:R-:W-:Y:S01]  /*3930*/  UVIRTCOUNT.DEALLOC.SMPOOL 0x80 ;  /* 0x000000800000784c */ /* 0x000fe20000000000 */
[----:B--2---:R-:W-:Y:S02]  /*3940*/  ULEA UR8, UR8, UR4, 0x18 ;  /* 0x0000000408087291 */ /* 0x004fe4000f8ec0ff */
[----:B------:R-:W-:-:S07]  /*3950*/  ULEA UR4, UR30, UR26, 0x3 ;  /* 0x0000001a1e047291 */ /* 0x000fce000f8e18ff */
[----:B------:R2:W-:Y:S02]  /*3960*/  @P0 STS.U8 [UR8+0x1c], R0 ;  /* 0x00001c00ff000988 */ /* 0x0005e40008000008 */
[----:B------:R-:W4:Y:S02]  /*3970*/  SYNCS.PHASECHK.TRANS64.TRYWAIT P0, [UR4], R3 ;  /* 0x00000003ff0075a7 */ /* 0x000f240008001104 */
[----:B--2-4-:R-:W-:Y:S05]  /*3980*/  @!P0 BRA `(.L_x_66) ;  /* 0x0000006000388947 */ /* 0x014fea0003800000 */
.L_x_155:
[----:B------:R-:W-:-:S04]  /*3990*/  UIADD3 UR4, UPT, UPT, UR30, 0x1, URZ ;  /* 0x000000011e047890 */ /* 0x000fc8000fffe0ff */
[----:B------:R-:W-:-:S04]  /*39a0*/  UISETP.NE.AND UP0, UPT, UR4, 0x4, UPT ;  /* 0x000000040400788c */ /* 0x000fc8000bf05270 */
[----:B------:R-:W-:Y:S02]  /*39b0*/  USEL UR6, URZ, 0x1, UP0 ;  /* 0x00000001ff067887 */ /* 0x000fe40008000000 */
[----:B------:R-:W-:-:S04]  /*39c0*/  USEL UR4, UR4, URZ, UP0 ;  /* 0x000000ff04047287 */ /* 0x000fc80008000000 */
[----:B-1----:R-:W-:Y:S01]  /*39d0*/  ULEA UR5, UR4, UR26, 0x3 ;  /* 0x0000001a04057291 */ /* 0x002fe2000f8e18ff */
[----:B------:R-:W-:-:S04]  /*39e0*/  LOP3.LUT R2, R11, UR6, RZ, 0x3c, !PT ;  /* 0x000000060b027c12 */ /* 0x000fc8000f8e3cff */
[----:B--2---:R-:W-:-:S04]  /*39f0*/  SHF.L.U32 R3, R2, 0x1f, RZ ;  /* 0x0000001f02037819 */ /* 0x004fc800000006ff */
[----:B------:R-:W1:Y:S02]  /*3a00*/  SYNCS.PHASECHK.TRANS64.TRYWAIT P0, [UR5], R3 ;  /* 0x00000003ff0075a7 */ /* 0x000e640008001105 */
[----:B-1----:R-:W-:Y:S05]  /*3a10*/  @!P0 BRA `(.L_x_67) ;  /* 0x00000060002c8947 */ /* 0x002fea0003800000 */
.L_x_157:
        /* <DEDUP_REMOVED lines=9> */
.L_x_159:
[----:B------:R-:W-:-:S04]  /*3ab0*/  UIADD3 UR4, UPT, UPT, UR4, 0x1, URZ ;  /* 0x0000000104047890 */ /* 0x000fc8000fffe0ff */
[----:B------:R-:W-:-:S04]  /*3ac0*/  UISETP.NE.AND UP0, UPT, UR4, 0x4, UPT ;  /* 0x000000040400788c */ /* 0x000fc8000bf05270 */
[----:B------:R-:W-:Y:S02]  /*3ad0*/  USEL UR5, URZ, 0x1, UP0 ;  /* 0x00000001ff057887 */ /* 0x000fe40008000000 */
[----:B------:R-:W-:-:S04]  /*3ae0*/  USEL UR4, UR4, URZ, UP0 ;  /* 0x000000ff04047287 */ /* 0x000fc80008000000 */
[----:B------:R-:W-:Y:S01]  /*3af0*/  ULEA UR4, UR4, UR26, 0x3 ;  /* 0x0000001a04047291 */ /* 0x000fe2000f8e18ff */
[----:B-1----:R-:W-:-:S04]  /*3b00*/  LOP3.LUT R3, R2, UR5, RZ, 0x3c, !PT ;  /* 0x0000000502037c12 */ /* 0x002fc8000f8e3cff */
[----:B------:R-:W-:-:S04]  /*3b10*/  SHF.L.U32 R3, R3, 0x1f, RZ ;  /* 0x0000001f03037819 */ /* 0x000fc800000006ff */
[----:B------:R-:W1:Y:S02]  /*3b20*/  SYNCS.PHASECHK.TRANS64.TRYWAIT P0, [UR4], R3 ;  /* 0x00000003ff0075a7 */ /* 0x000e640008001104 */
[----:B-1----:R-:W-:Y:S05]  /*3b30*/  @!P0 BRA `(.L_x_69) ;  /* 0x0000006000148947 */ /* 0x002fea0003800000 */
.L_x_161:
[----:B------:R-:W-:Y:S01]  /*3b40*/  NOP ;  /* 0x0000000000007918 */ /* 0x000fe20000000000 */
[----:B-1----:R-:W1:Y:S01]  /*3b50*/  LDS R0, [UR8+0x14] ;  /* 0x00001408ff007984 */ /* 0x002e620008000800 */
[----:B------:R-:W-:Y:S01]  /*3b60*/  ULOP3.LUT UR4, UR42, 0xffff, URZ, 0xc0, !UPT ;  /* 0x0000ffff2a047892 */ /* 0x000fe2000f8ec0ff */
[----:B------:R-:W-:Y:S01]  /*3b70*/  UMOV UR5, 0xffff ;  /* 0x0000ffff00057882 */ /* 0x000fe20000000000 */
[----:B------:R-:W-:Y:S02]  /*3b80*/  UMOV UR6, 0x1 ;  /* 0x0000000100067882 */ /* 0x000fe40000000000 */
[----:B------:R-:W-:-:S04]  /*3b90*/  USHF.R.U32.HI UR4, URZ, 0x5, UR4 ;  /* 0x00000005ff047899 */ /* 0x000fc80008011604 */
[----:B------:R-:W-:Y:S02]  /*3ba0*/  USHF.L.U32 UR5, UR5, UR4, URZ ;  /* 0x0000000405057299 */ /* 0x000fe400080006ff */
[----:B------:R-:W-:-:S04]  /*3bb0*/  USHF.L.U32 UR4, UR6, UR4, URZ ;  /* 0x0000000406047299 */ /* 0x000fc800080006ff */
[----:B-1----:R-:W-:-:S04]  /*3bc0*/  LOP3.LUT R0, R0, UR5, RZ, 0xc0, !PT ;  /* 0x0000000500007c12 */ /* 0x002fc8000f8ec0ff */
[----:B------:R-:W-:-:S13]  /*3bd0*/  ISETP.NE.AND P0, PT, R0, UR5, PT ;  /* 0x0000000500007c0c */ /* 0x000fda000bf05270 */
[----:B------:R-:W-:Y:S05]  /*3be0*/  @P0 BRA `(.L_x_70) ;  /* 0x0000000000580947 */ /* 0x000fea0003800000 */
[----:B------:R-:W1:Y:S02]  /*3bf0*/  LDS R0, [UR8+0x18] ;  /* 0x00001808ff007984 */ /* 0x000e640008000800 */
[----:B-1----:R-:W-:-:S04]  /*3c00*/  LOP3.LUT R0, R0, UR4, RZ, 0xc0, !PT ;  /* 0x0000000400007c12 */ /* 0x002fc8000f8ec0ff */
[----:B------:R-:W-:-:S13]  /*3c10*/  ISETP.NE.AND P0, PT, R0, UR4, PT ;  /* 0x0000000400007c0c */ /* 0x000fda000bf05270 */
[----:B------:R-:W-:Y:S05]  /*3c20*/  @P0 BRA `(.L_x_71) ;  /* 0x00000000003c0947 */ /* 0x000fea0003800000 */
[----:B------:R-:W1:Y:S01]  /*3c30*/  S2R R2, SR_LANEID ;  /* 0x0000000000027919 */ /* 0x000e620000000000 */
[----:B------:R-:W-:Y:S01]  /*3c40*/  ULOP3.LUT UR5, URZ, UR5, URZ, 0x33, !UPT ;  /* 0x00000005ff057292 */ /* 0x000fe2000f8e33ff */
[----:B------:R-:W-:Y:S01]  /*3c50*/  LOP3.LUT R4, RZ, UR4, RZ, 0x33, !PT ;  /* 0x00000004ff047c12 */ /* 0x000fe2000f8e33ff */
[----:B------:R-:W-:Y:S02]  /*3c60*/  VOTEU.ANY UR4, UPT, PT ;  /* 0x0000000000047886 */ /* 0x000fe400038e0100 */
[----:B------:R-:W-:Y:S01]  /*3c70*/  UFLO.U32 UR4, UR4 ;  /* 0x00000004000472bd */ /* 0x000fe200080e0000 */
[----:B------:R-:W2:Y:S01]  /*3c80*/  REDUX UR6, R4 ;  /* 0x00000000040673c4 */ /* 0x000ea20000000000 */
[----:B------:R-:W-:-:S06]  /*3c90*/  IMAD.U32 R0, RZ, RZ, UR5 ;  /* 0x00000005ff007e24 */ /* 0x000fcc000f8e00ff */
[----:B------:R4:W-:Y:S01]  /*3ca0*/  UTCATOMSWS.AND URZ, UR5 ;  /* 0x0000000500ff79e3 */ /* 0x0009e20008000000 */
[----:B------:R-:W3:Y:S01]  /*3cb0*/  REDUX UR7, R0 ;  /* 0x00000000000773c4 */ /* 0x000ee20000000000 */
[----:B-1----:R-:W-:Y:S01]  /*3cc0*/  ISETP.EQ.U32.AND P0, PT, R2, UR4, PT ;  /* 0x0000000402007c0c */ /* 0x002fe2000bf02070 */
[----:B--2---:R-:W-:Y:S01]  /*3cd0*/  IMAD.U32 R2, RZ, RZ, UR6 ;  /* 0x00000006ff027e24 */ /* 0x004fe2000f8e00ff */
[----:B---3--:R-:W-:-:S11]  /*3ce0*/  MOV R3, UR7 ;  /* 0x0000000700037c02 */ /* 0x008fd60008000f00 */
[----:B------:R4:W-:Y:S04]  /*3cf0*/  @P0 ATOMS.AND RZ, [UR8+0x14], R3 ;  /* 0x00001403ffff098c */ /* 0x0009e8000a800008 */
[----:B------:R4:W-:Y:S01]  /*3d00*/  @P0 ATOMS.AND RZ, [UR8+0x18], R2 ;  /* 0x00001802ffff098c */ /* 0x0009e2000a800008 */
[----:B------:R-:W-:Y:S05]  /*3d10*/  BRA `(.L_x_72) ;  /* 0x0000000000147947 */ /* 0x000fea0003800000 */
.L_x_71:
[----:B------:R-:W-:Y:S02]  /*3d20*/  MOV R2, 0x3d40 ;  /* 0x00003d4000027802 */ /* 0x000fe40000000f00 */
[----:B---3-5:R-:W-:Y:S05]  /*3d30*/  CALL.REL.NOINC `($__internal_0_$__cuda_sm10x_tcgen05_guardrail_trap_col_being_dealloced_not_returned_by_alloc) ;  /* 0x0000006000fc7944 */ /* 0x028fea0003c00000 */
[----:B------:R-:W-:Y:S05]  /*3d40*/  BRA `(.L_x_72) ;  /* 0x0000000000087947 */ /* 0x000fea0003800000 */
.L_x_70:
[----:B------:R-:W-:Y:S02]  /*3d50*/  MOV R2, 0x3d70 ;  /* 0x00003d7000027802 */ /* 0x000fe40000000f00 */
[----:B---3-5:R-:W-:Y:S05]  /*3d60*/  CALL.REL.NOINC `($__internal_2_$__cuda_sm10x_tcgen05_guardrail_trap_unallocated_columns_being_dealloced) ;  /* 0x0000006400087944 */ /* 0x028fea0003c00000 */
.L_x_72:
[----:B------:R-:W-:Y:S01]  /*3d70*/  NOP ;  /* 0x0000000000007918 */ /* 0x000fe20000000000 */
[----:B----4-:R-:W-:Y:S05]  /*3d80*/  EXIT ;  /* 0x000000000000794d */ /* 0x010fea0003800000 */
.L_x_54:
[----:B------:R-:W-:-:S09]  /*3d90*/  UISETP.NE.OR UP0, UPT, UR18, 0x3, !UP3 ;  /* 0x000000031200788c */ /* 0x000fd2000df05670 */
[----:B------:R-:W-:Y:S05]  /*3da0*/  BRA.U UP0, `(.L_x_73) ;  /* 0x0000001100887547 */ /* 0x000fea000b800000 */
[----:B------:R-:W2:Y:S01]  /*3db0*/  LDCU.64 UR4, c[0x0][0x888] ;  /* 0x00011100ff0477ac */ /* 0x000ea20008000a00 */
[----:B------:R-:W3:Y:S01]  /*3dc0*/  S2UR UR8, SR_CgaCtaId ;  /* 0x00000000000879c3 */ /* 0x000ee20000008800 */
[----:B------:R-:W-:Y:S02]  /*3dd0*/  HFMA2 R9, -RZ, RZ, 0, 0 ;  /* 0x00000000ff097431 */ /* 0x000fe400000001ff */
[----:B------:R-:W-:Y:S01]  /*3de0*/  IMAD.MOV.U32 R11, RZ, RZ, 0x1 ;  /* 0x00000001ff0b7424 */ /* 0x000fe200078e00ff */
[----:B------:R-:W4:Y:S01]  /*3df0*/  LDCU UR40, c[0x0][0x370] ;  /* 0x00006e00ff2877ac */ /* 0x000f220008000800 */
[----:B------:R-:W-:Y:S01]  /*3e00*/  IMAD.MOV.U32 R10, RZ, RZ, RZ ;  /* 0x000000ffff0a7224 */ /* 0x000fe200078e00ff */
[----:B------:R-:W-:Y:S01]  /*3e10*/  MOV R3, 0x2000 ;  /* 0x0000200000037802 */ /* 0x000fe20000000f00 */
[----:B------:R-:W4:Y:S01]  /*3e20*/  LDCU.128 UR44, c[0x0][0xb10] ;  /* 0x00016200ff2c77ac */ /* 0x000f220008000c00 */
[----:B------:R-:W1:Y:S01]  /*3e30*/  LDC.64 R12, c[0x0][0x348] ;  /* 0x0000d200ff0c7b82 */ /* 0x000e620000000a00 */
[----:B------:R-:W3:Y:S01]  /*3e40*/  LDCU UR37, c[0x0][0x374] ;  /* 0x00006e80ff2577ac */ /* 0x000ee20008000800 */
[----:B------:R-:W3:Y:S01]  /*3e50*/  LDCU.64 UR38, c[0x0][0x890] ;  /* 0x00011200ff2677ac */ /* 0x000ee20008000a00 */
[----:B------:R-:W3:Y:S01]  /*3e60*/  LDCU UR15, c[0x0][0xb0c] ;  /* 0x00016180ff0f77ac */ /* 0x000ee20008000800 */
[----:B--2---:R-:W-:Y:S01]  /*3e70*/  UISETP.NE.U32.AND UP0, UPT, UR4, URZ, UPT ;  /* 0x000000ff0400728c */ /* 0x004fe2000bf05070 */
[----:B------:R-:W2:Y:S01]  /*3e80*/  LDCU UR54, c[0x0][0xb20] ;  /* 0x00016400ff3677ac */ /* 0x000ea20008000800 */
[----:B------:R-:W2:Y:S01]  /*3e90*/  LDCU UR4, c[0x0][0xb30] ;  /* 0x00016600ff0477ac */ /* 0x000ea20008000800 */
[----:B------:R-:W-:Y:S01]  /*3ea0*/  UMOV UR21, 0x400 ;  /* 0x0000040000157882 */ /* 0x000fe20000000000 */
[----:B----4-:R-:W-:-:S02]  /*3eb0*/  UIMAD.WIDE.U32 UR52, UR40, UR44, URZ ;  /* 0x0000002c283472a5 */ /* 0x010fc4000f8e00ff */
[----:B---3--:R-:W-:Y:S02]  /*3ec0*/  UIMAD.WIDE.U32 UR6, UR37, UR47, URZ ;  /* 0x0000002f250672a5 */ /* 0x008fe4000f8e00ff */
[----:B------:R-:W-:Y:S02]  /*3ed0*/  ULEA UR21, UR8, UR21, 0x18 ;  /* 0x0000001508157291 */ /* 0x000fe4000f8ec0ff */
[----:B------:R-:W-:Y:S02]  /*3ee0*/  USEL UR41, URZ, 0x1, UP6 ;  /* 0x00000001ff297887 */ /* 0x000fe4000b000000 */
[----:B------:R-:W-:Y:S02]  /*3ef0*/  UISETP.NE.U32.AND UP6, UPT, UR38, URZ, UPT ;  /* 0x000000ff2600728c */ /* 0x000fe4000bfc5070 */
[----:B------:R-:W-:Y:S02]  /*3f00*/  UIADD3 UR43, UPT, UPT, UR21, 0x48, URZ ;  /* 0x00000048152b7890 */ /* 0x000fe4000fffe0ff */
[----:B------:R-:W-:-:S02]  /*3f10*/  UIADD3 UR33, UPT, UPT, UR21, 0x30, URZ ;  /* 0x0000003015217890 */ /* 0x000fc4000fffe0ff */
[----:B------:R-:W-:Y:S02]  /*3f20*/  UIADD3 UR25, UPT, UPT, UR21, 0x38, URZ ;  /* 0x0000003815197890 */ /* 0x000fe4000fffe0ff */
[----:B------:R-:W-:Y:S02]  /*3f30*/  UIADD3 UR17, UPT, UPT, UR21, 0x40, URZ ;  /* 0x0000004015117890 */ /* 0x000fe4000fffe0ff */
[----:B------:R-:W-:Y:S02]  /*3f40*/  UISETP.NE.AND.EX UP5, UPT, UR5, URZ, UPT, UP0 ;  /* 0x000000ff0500728c */ /* 0x000fe4000bfa5300 */
[----:B------:R-:W-:Y:S01]  /*3f50*/  UISETP.NE.AND UP0, UPT, UR42, 0x1, UPT ;  /* 0x000000012a00788c */ /* 0x000fe2000bf05270 */
[----:B------:R-:W-:Y:S01]  /*3f60*/  UMOV UR52, UR53 ;  /* 0x0000003500347c82 */ /* 0x000fe20008000000 */
[----:B------:R-:W-:Y:S01]  /*3f70*/  UMOV UR51, UR7 ;  /* 0x0000000700337c82 */ /* 0x000fe20008000000 */
[----:B------:R-:W-:Y:S02]  /*3f80*/  UISETP.NE.AND UP0, UPT, UR15, 0x1, UPT ;  /* 0x000000010f00788c */ /* 0x000fe4000bf05270 */
[----:B------:R-:W-:-:S02]  /*3f90*/  UPLOP3.LUT UP4, UPT, UPT, UPT, UPT, 0x40, 0x4 ;  /* 0x000000000004789c */ /* 0x000fc40003f8e870 */
[----:B------:R-:W-:Y:S01]  /*3fa0*/  UISETP.GE.AND UP2, UPT, UR42, 0x1, UPT ;  /* 0x000000012a00788c */ /* 0x000fe2000bf46270 */
[----:B------:R-:W3:Y:S01]  /*3fb0*/  LDCU.64 UR22, c[0x0][0xb28] ;  /* 0x00016500ff1677ac */ /* 0x000ee20008000a00 */
[----:B------:R-:W-:Y:S02]  /*3fc0*/  UISETP.NE.AND.EX UP6, UPT, UR39, URZ, UPT, UP6 ;  /* 0x000000ff2700728c */ /* 0x000fe4000bfc5360 */
[----:B------:R-:W-:Y:S02]  /*3fd0*/  UPRMT UR43, UR8, 0x654, UR43 ;  /* 0x00000654082b7896 */ /* 0x000fe4000800002b */
[----:B------:R-:W-:Y:S02]  /*3fe0*/  UPRMT UR50, UR8, 0x654, UR33 ;  /* 0x0000065408327896 */ /* 0x000fe40008000021 */
[----:B------:R-:W-:Y:S02]  /*3ff0*/  UPRMT UR49, UR8, 0x654, UR25 ;  /* 0x0000065408317896 */ /* 0x000fe40008000019 */
[----:B------:R-:W-:-:S02]  /*4000*/  UPRMT UR48, UR8, 0x654, UR17 ;  /* 0x0000065408307896 */ /* 0x000fc40008000011 */
[----:B------:R-:W-:Y:S02]  /*4010*/  USHF.R.U32.HI UR52, URZ, UR45, UR52 ;  /* 0x0000002dff347299 */ /* 0x000fe40008011634 */
[----:B--2---:R-:W-:Y:S02]  /*4020*/  USHF.R.U32.HI UR51, URZ, UR54, UR51 ;  /* 0x00000036ff337299 */ /* 0x004fe40008011633 */
[----:B------:R-:W-:Y:S02]  /*4030*/  UISETP.NE.AND UP0, UPT, UR46, 0x1, UPT ;  /* 0x000000012e00788c */ /* 0x000fe4000bf05270 */
[----:B-1----:R-:W-:-:S11]  /*4040*/  UISETP.NE.AND UP3, UPT, UR4, 0x1, UPT ;  /* 0x000000010400788c */ /* 0x002fd6000bf65270 */
.L_x_84:
[C---:B------:R-:W-:Y:S02]  /*4050*/  LEA R8, R10.reuse, UR21, 0x3 ;  /* 0x000000150a087c11 */ /* 0x040fe4000f8e18ff */
[----:B------:R-:W-:Y:S02]  /*4060*/  SHF.L.U32 R5, R9, 0x1f, RZ ;  /* 0x0000001f09057819 */ /* 0x000fe400000006ff */
[----:B------:R-:W-:Y:S02]  /*4070*/  LEA R6, R10, UR21, 0x4 ;  /* 0x000000150a067c11 */ /* 0x000fe4000f8e20ff */
[----:B-1----:R-:W1:Y:S02]  /*4080*/  SYNCS.PHASECHK.TRANS64.TRYWAIT P0, [R8+URZ+0x80], R5 ;  /* 0x00008005080075a7 */ /* 0x002e6400080011ff */
[----:B-1----:R-:W-:Y:S05]  /*4090*/  @!P0 BRA `(.L_x_74) ;  /* 0x0000005800d48947 */ /* 0x002fea0003800000 */
.L_x_162:
[----:B-1----:R-:W1:Y:S01]  /*40a0*/  LDS.128 R4, [R6+0x110] ;  /* 0x0001100006047984 */ /* 0x002e620000000c00 */
[----:B------:R-:W-:Y:S01]  /*40b0*/  UISETP.GE.AND UP0, UPT, UR42, 0x1, UPT ;  /* 0x000000012a00788c */ /* 0x000fe2000bf06270 */
[----:B------:R-:W-:Y:S01]  /*40c0*/  @!PT LDS RZ, [RZ] ;  /* 0x00000000fffff984 */ /* 0x000fe20000000800 */
[----:B------:R-:W-:Y:S01]  /*40d0*/  @!PT LDS RZ, [RZ] ;  /* 0x00000000fffff984 */ /* 0x000fe20000000800 */
[----:B------:R-:W-:Y:S01]  /*40e0*/  @!PT LDS RZ, [RZ] ;  /* 0x00000000fffff984 */ /* 0x000fe20000000800 */
[----:B------:R-:W-:Y:S01]  /*40f0*/  @!PT LDS RZ, [RZ] ;  /* 0x00000000fffff984 */ /* 0x000fe20000000800 */
[----:B------:R2:W-:Y:S06]  /*4100*/  MEMBAR.ALL.CTA ;  /* 0x0000000000007992 */ /* 0x0005ec0000008000 */
[----:B--2---:R-:W2:Y:S01]  /*4110*/  FENCE.VIEW.ASYNC.S ;  /* 0x00000000000073c6 */ /* 0x004ea20000000000 */
[----:B-1----:R-:W-:Y:S11]  /*4120*/  LOP3.LUT P0, RZ, R6, 0x1, RZ, 0xc0, !PT ;  /* 0x0000000106ff7812 */ /* 0x002ff6000780c0ff */
[----:B------:R-:W-:Y:S02]  /*4130*/  @!UPT UIADD3 URZ, UPT, UPT, URZ, URZ, URZ ;  /* 0x000000fffffff290 */ /* 0x000fe4000fffe0ff */
[----:B--2---:R-:W-:Y:S01]  /*4140*/  VOTEU.ANY UP2, P0 ;  /* 0x0000000000ff7886 */ /* 0x004fe20000040100 */
[----:B------:R-:W-:Y:S11]  /*4150*/  PLOP3.LUT P0, PT, PT, PT, UP2, 0x80, 0x8 ;  /* 0x000000000008781c */ /* 0x000ff60003f0f028 */
[----:B------:R-:W-:Y:S02]  /*4160*/  @!UPT UIADD3 URZ, UPT, UPT, URZ, URZ, URZ ;  /* 0x000000fffffff290 */ /* 0x000fe4000fffe0ff */
[----:B------:R-:W-:Y:S02]  /*4170*/  @P0 SHF.R.U32.HI R0, RZ, 0x10, R5 ;  /* 0x00000010ff000819 */ /* 0x000fe40000011605 */
[----:B------:R-:W-:Y:S02]  /*4180*/  @P0 MOV R2, R4 ;  /* 0x0000000400020202 */ /* 0x000fe40000000f00 */
[----:B------:R-:W-:Y:S01]  /*4190*/  @P0 R2UR UR4, R0 ;  /* 0x00000000000402ca */ /* 0x000fe200000e0000 */
[----:B------:R-:W-:Y:S01]  /*41a0*/  VIADD R0, R8, 0x90 ;  /* 0x0000009008007836 */ /* 0x000fe20000000000 */
[----:B------:R-:W-:Y:S02]  /*41b0*/  @P0 LOP3.LUT R4, R5, 0xffff, RZ, 0xc0, !PT ;  /* 0x0000ffff05040812 */ /* 0x000fe400078ec0ff */
[----:B------:R-:W-:Y:S02]  /*41c0*/  @P0 R2UR UR6, R2 ;  /* 0x00000000020602ca */ /* 0x000fe400000e0000 */
[----:B------:R-:W-:Y:S02]  /*41d0*/  PRMT R0, RZ, 0x654, R0 ;  /* 0x00000654ff007816 */ /* 0x000fe40000000000 */
[----:B------:R-:W-:Y:S02]  /*41e0*/  @P0 R2UR UR5, R4 ;  /* 0x00000000040502ca */ /* 0x000fe400000e0000 */
[----:B------:R1:W-:Y:S03]  /*41f0*/  SYNCS.ARRIVE.TRANS64.RED.A1T0 RZ, [R0+URZ], RZ ;  /* 0x000000ff00ff79a7 */ /* 0x0003e600081004ff */
[----:B------:R-:W-:Y:S04]  /*4200*/  @UP2 UMOV UR29, UR4 ;  /* 0x00000004001d2c82 */ /* 0x000fe80008000000 */
[----:B------:R-:W-:Y:S04]  /*4210*/  @UP2 UMOV UR14, UR6 ;  /* 0x00000006000e2c82 */ /* 0x000fe80008000000 */
[----:B------:R-:W-:Y:S01]  /*4220*/  @UP2 UMOV UR13, UR5 ;  /* 0x00000005000d2c82 */ /* 0x000fe20008000000 */
[----:B------:R-:W-:Y:S05]  /*4230*/  BRA.U !UP0, `(.L_x_75) ;  /* 0x0000000108c07547 */ /* 0x000fea000b800000 */
[----:B------:R-:W-:Y:S02]  /*4240*/  UIMAD.WIDE.U32 UR18, UR13, UR47, URZ ;  /* 0x0000002f0d1272a5 */ /* 0x000fe4000f8e00ff */
[----:B------:R-:W-:Y:S02]  /*4250*/  UP2UR UR16, UPR, URZ, 0x4 ;  /* 0x00000004ff107883 */ /* 0x000fe40008000000 */
[----:B------:R-:W-:Y:S02]  /*4260*/  UISETP.NE.AND UP2, UPT, UR46, 0x1, UPT ;  /* 0x000000012e00788c */ /* 0x000fe4000bf45270 */
[----:B------:R-:W-:Y:S02]  /*4270*/  UIMAD.WIDE.U32 UR26, UR14, UR44, URZ ;  /* 0x0000002c0e1a72a5 */ /* 0x000fe4000f8e00ff */
[----:B------:R-:W-:Y:S02]  /*4280*/  USEL UR4, UR37, UR51, !UP2 ;  /* 0x0000003325047287 */ /* 0x000fe4000d000000 */
[----:B------:R-:W-:Y:S02]  /*4290*/  UISETP.NE.AND UP0, UPT, UR15, 0x1, UPT ;  /* 0x000000010f00788c */ /* 0x000fe4000bf05270 */
[----:B------:R-:W-:Y:S02]  /*42a0*/  UP2UR UR20, UPR, URZ, 0x2 ;  /* 0x00000002ff147883 */ /* 0x000fe40008000000 */
[----:B------:R-:W-:Y:S02]  /*42b0*/  UISETP.NE.AND UP1, UPT, UR42, 0x1, UPT ;  /* 0x000000012a00788c */ /* 0x000fe4000bf25270 */
[----:B---3--:R-:W-:Y:S02]  /*42c0*/  UIMAD.WIDE.U32 UR8, UR4, UR22, URZ ;  /* 0x00000016040872a5 */ /* 0x008fe4000f8e00ff */
[----:B------:R-:W-:Y:S01]  /*42d0*/  USEL UR7, UR40, UR52, !UP0 ;  /* 0x0000003428077287 */ /* 0x000fe2000c000000 */
[----:B------:R-:W-:Y:S02]  /*42e0*/  UMOV UR5, UR19 ;  /* 0x0000001300057c82 */ /* 0x000fe40008000000 */
[----:B------:R-:W-:Y:S02]  /*42f0*/  USHF.R.U32.HI UR6, URZ, UR54, UR5 ;  /* 0x00000036ff067299 */ /* 0x000fe40008011605 */
[----:B------:R-:W-:Y:S02]  /*4300*/  UIMAD.WIDE.U32 UR10, UR7, UR22, URZ ;  /* 0x00000016070a72a5 */ /* 0x000fe4000f8e00ff */
[----:B------:R-:W-:Y:S02]  /*4310*/  USEL UR6, UR13, UR6, !UP2 ;  /* 0x000000060d067287 */ /* 0x000fe4000d000000 */
[----:B------:R-:W-:Y:S01]  /*4320*/  UISETP.NE.AND UP2, UPT, UR16, URZ, UPT ;  /* 0x000000ff1000728c */ /* 0x000fe2000bf45270 */
[----:B------:R-:W-:Y:S02]  /*4330*/  UMOV UR5, UR27 ;  /* 0x0000001b00057c82 */ /* 0x000fe40008000000 */
[----:B------:R-:W-:Y:S03]  /*4340*/  USHF.R.U32.HI UR12, URZ, UR45, UR5 ;  /* 0x0000002dff0c7299 */ /* 0x000fe60008011605 */
[----:B------:R-:W-:Y:S02]  /*4350*/  UMOV UR5, UR9 ;  /* 0x0000000900057c82 */ /* 0x000fe40008000000 */
[----:B------:R-:W-:Y:S03]  /*4360*/  @UP1 USHF.R.U32.HI UR4, URZ, UR23, UR5 ;  /* 0x00000017ff041299 */ /* 0x000fe60008011605 */
[----:B------:R-:W-:Y:S01]  /*4370*/  UMOV UR5, UR11 ;  /* 0x0000000b00057c82 */ /* 0x000fe20008000000 */
[----:B------:R-:W-:Y:S02]  /*4380*/  UIMAD UR4, UR42, UR4, URZ ;  /* 0x000000042a0472a4 */ /* 0x000fe4000f8e02ff */
[----:B------:R-:W-:Y:S02]  /*4390*/  @UP1 USHF.R.U32.HI UR7, URZ, UR23, UR5 ;  /* 0x00000017ff071299 */ /* 0x000fe40008011605 */
[----:B------:R-:W-:Y:S02]  /*43a0*/  USEL UR5, UR14, UR12, !UP0 ;  /* 0x0000000c0e057287 */ /* 0x000fe4000c000000 */
[----:B------:R-:W-:Y:S02]  /*43b0*/  UIMAD.WIDE.U32 UR10, UR6, UR22, URZ ;  /* 0x00000016060a72a5 */ /* 0x000fe4000f8e00ff */
[----:B------:R-:W-:Y:S02]  /*43c0*/  UIMAD UR8, UR42, UR7, URZ ;  /* 0x000000072a0872a4 */ /* 0x000fe4000f8e02ff */
[----:B------:R-:W-:Y:S03]  /*43d0*/  UISETP.GE.AND UP0, UPT, UR6, UR4, UPT ;  /* 0x000000040600728c */ /* 0x000fe6000bf06270 */
[----:B------:R-:W-:Y:S01]  /*43e0*/  UMOV UR4, UR11 ;  /* 0x0000000b00047c82 */ /* 0x000fe20008000000 */
[----:B------:R-:W-:Y:S02]  /*43f0*/  UISETP.GE.OR UP0, UPT, UR5, UR8, UP0 ;  /* 0x000000080500728c */ /* 0x000fe40008706670 */
[----:B------:R-:W-:Y:S02]  /*4400*/  USHF.R.U32.HI UR4, URZ, UR23, UR4 ;  /* 0x00000017ff047299 */ /* 0x000fe40008011604 */
[----:B------:R-:W-:Y:S02]  /*4410*/  UIMAD.WIDE.U32 UR8, UR5, UR22, URZ ;  /* 0x00000016050872a5 */ /* 0x000fe4000f8e00ff */
[----:B------:R-:W-:Y:S04]  /*4420*/  USEL UR10, UR6, UR4, !UP1 ;  /* 0x00000004060a7287 */ /* 0x000fe8000c800000 */
[----:B------:R-:W-:Y:S01]  /*4430*/  UIADD3 UR11, UPT, UPT, -UR10, URZ, URZ ;  /* 0x000000ff0a0b7290 */ /* 0x000fe2000fffe1ff */
[----:B------:R-:W-:Y:S02]  /*4440*/  @!UP0 UMOV UR4, UR9 ;  /* 0x0000000900048c82 */ /* 0x000fe40008000000 */
[----:B------:R-:W-:Y:S02]  /*4450*/  @!UP0 USHF.R.U32.HI UR4, URZ, UR23, UR4 ;  /* 0x00000017ff048299 */ /* 0x000fe40008011604 */
[----:B------:R-:W-:Y:S02]  /*4460*/  UIMAD UR8, UR42, UR11, UR6 ;  /* 0x0000000b2a0872a4 */ /* 0x000fe4000f8e0206 */
[----:B------:R-:W-:Y:S02]  /*4470*/  @!UP0 USEL UR4, UR5, UR4, !UP1 ;  /* 0x0000000405048287 */ /* 0x000fe4000c800000 */
[----:B------:R-:W-:Y:S02]  /*4480*/  UISETP.NE.AND UP1, UPT, UR20, URZ, UPT ;  /* 0x000000ff1400728c */ /* 0x000fe4000bf25270 */
[----:B------:R-:W-:Y:S02]  /*4490*/  @!UP0 UIMAD UR8, UR7, UR8, UR4 ;  /* 0x00000008070882a4 */ /* 0x000fe4000f8e0204 */
[----:B------:R-:W-:Y:S02]  /*44a0*/  @!UP0 UIADD3 UR9, UPT, UPT, UR10, -UR4, URZ ;  /* 0x800000040a098290 */ /* 0x000fe4000fffe0ff */
[----:B------:R-:W-:Y:S02]  /*44b0*/  UIADD3 UR4, UPT, UPT, -UR5, URZ, URZ ;  /* 0x000000ff05047290 */ /* 0x000fe4000fffe1ff */
[----:B------:R-:W-:Y:S02]  /*44c0*/  UIADD3 UR7, UPT, UPT, -UR6, URZ, URZ ;  /* 0x000000ff06077290 */ /* 0x000fe4000fffe1ff */
[----:B------:R-:W-:Y:S02]  /*44d0*/  @!UP0 UIMAD UR6, UR9, UR42, UR5 ;  /* 0x0000002a090682a4 */ /* 0x000fe4000f8e0205 */
[----:B------:R-:W-:Y:S02]  /*44e0*/  UIMAD UR14, UR15, UR4, UR14 ;  /* 0x000000040f0e72a4 */ /* 0x000fe4000f8e020e */
[----:B------:R-:W-:Y:S01]  /*44f0*/  UIMAD UR13, UR46, UR7, UR13 ;  /* 0x000000072e0d72a4 */ /* 0x000fe2000f8e020d */
[----:B------:R-:W-:Y:S02]  /*4500*/  @!UP0 UMOV UR5, UR8 ;  /* 0x0000000800058c82 */ /* 0x000fe40008000000 */
[----:B------:R-:W-:Y:S02]  /*4510*/  UIMAD UR14, UR5, UR15, UR14 ;  /* 0x0000000f050e72a4 */ /* 0x000fe4000f8e020e */
[----:B------:R-:W-:Y:S11]  /*4520*/  UIMAD UR13, UR6, UR46, UR13 ;  /* 0x0000002e060d72a4 */ /* 0x000ff6000f8e020d */
[----:B------:R-:W-:Y:S01]  /*4530*/  @!UPT UIADD3 URZ, UPT, UPT, URZ, URZ, URZ ;  /* 0x000000fffffff290 */ /* 0x000fe2000fffe0ff */
.L_x_75:
[----:B------:R-:W2:Y:S01]  /*4540*/  @!UP3 LDCU.128 UR8, c[0x0][0xb10] ;  /* 0x00016200ff08b7ac */ /* 0x000ea20008000c00 */
[----:B------:R-:W-:Y:S02]  /*4550*/  ISETP.NE.U32.AND P0, PT, RZ, UR38, PT ;  /* 0x00000026ff007c0c */ /* 0x000fe4000bf05070 */
[----:B------:R-:W-:Y:S02]  /*4560*/  SHF.L.U32 R4, R11, 0x1f, RZ ;  /* 0x0000001f0b047819 */ /* 0x000fe400000006ff */
[----:B------:R-:W-:Y:S01]  /*4570*/  ISETP.NE.AND.EX P0, PT, RZ, UR39, PT, P0 ;  /* 0x00000027ff007c0c */ /* 0x000fe2000bf05300 */
[----:B------:R-:W4:Y:S01]  /*4580*/  @!UP3 LDCU UR5, c[0x0][0xb0c] ;  /* 0x00016180ff05b7ac */ /* 0x000f220008000800 */
[----:B------:R-:W-:Y:S02]  /*4590*/  USHF.L.U32 UR35, UR30, 0x6, URZ ;  /* 0x000000061e237899 */ /* 0x000fe400080006ff */
[----:B------:R-:W-:Y:S02]  /*45a0*/  USHF.L.U32 UR34, UR31, 0x8, URZ ;  /* 0x000000081f227899 */ /* 0x000fe400080006ff */
[----:B--2---:R-:W-:Y:S07]  /*45b0*/  UIMAD.WIDE.U32 UR6, UR14, UR8, URZ ;  /* 0x000000080e0672a5 */ /* 0x004fee000f8e00ff */
[----:B------:R-:W-:Y:S01]  /*45c0*/  @!UP3 UMOV UR4, UR7 ;  /* 0x000000070004bc82 */ /* 0x000fe20008000000 */
[----:B----4-:R-:W-:Y:S02]  /*45d0*/  @!UP3 UISETP.NE.AND UP0, UPT, UR5, 0x1, UPT ;  /* 0x000000010500b88c */ /* 0x010fe4000bf05270 */
[----:B------:R-:W-:Y:S02]  /*45e0*/  @!UP3 USHF.R.U32.HI UR4, URZ, UR9, UR4 ;  /* 0x00000009ff04b299 */ /* 0x000fe40008011604 */
[----:B------:R-:W-:Y:S02]  /*45f0*/  UIMAD.WIDE.U32 UR6, UR13, UR11, URZ ;  /* 0x0000000b0d0672a5 */ /* 0x000fe4000f8e00ff */
[----:B------:R-:W-:Y:S02]  /*4600*/  @!UP3 USEL UR8, UR14, UR4, !UP0 ;  /* 0x000000040e08b287 */ /* 0x000fe4000c000000 */
[----:B------:R-:W-:Y:S03]  /*4610*/  @!UP3 UISETP.NE.AND UP0, UPT, UR10, 0x1, UPT ;  /* 0x000000010a00b88c */ /* 0x000fe6000bf05270 */
[----:B------:R-:W-:Y:S02]  /*4620*/  @!UP3 UMOV UR6, UR7 ;  /* 0x000000070006bc82 */ /* 0x000fe40008000000 */
[----:B------:R-:W2:Y:S02]  /*4630*/  @!UP3 LDCU UR4, c[0x0][0xb20] ;  /* 0x00016400ff04b7ac */ /* 0x000ea40008000800 */
[----:B--2---:R-:W-:Y:S04]  /*4640*/  @!UP3 USHF.R.U32.HI UR6, URZ, UR4, UR6 ;  /* 0x00000004ff06b299 */ /* 0x004fe80008011606 */
[----:B------:R-:W-:Y:S04]  /*4650*/  @!UP3 USEL UR6, UR13, UR6, !UP0 ;  /* 0x000000060d06b287 */ /* 0x000fe8000c000000 */
[----:B------:R-:W-:Y:S02]  /*4660*/  @!UP3 UIADD3 UR4, UPT, UPT, -UR8, UR6, URZ ;  /* 0x000000060804b290 */ /* 0x000fe4000fffe1ff */
[----:B------:R-:W-:Y:S02]  /*4670*/  @!UP3 UIADD3 UR6, UPT, UPT, UR8, -UR6, URZ ;  /* 0x800000060806b290 */ /* 0x000fe4000fffe0ff */
[----:B------:R-:W-:Y:S02]  /*4680*/  @!UP3 UIMAD UR14, UR4, UR5, UR14 ;  /* 0x00000005040eb2a4 */ /* 0x000fe4000f8e020e */
[----:B------:R-:W-:Y:S01]  /*4690*/  @!UP3 UIMAD UR13, UR6, UR10, UR13 ;  /* 0x0000000a060db2a4 */ /* 0x000fe2000f8e020d */
[----:B------:R-:W-:Y:S11]  /*46a0*/  BRA.U UP4, `(.L_x_76) ;  /* 0x0000000104107547 */ /* 0x000ff6000b800000 */
[----:B-1----:R-:W-:Y:S04]  /*46b0*/  MOV R0, UR41 ;  /* 0x0000002900007c02 */ /* 0x002fe80008000f00 */
[----:B------:R-:W-:Y:S04]  /*46c0*/  SHF.L.U32 R5, R0, 0x1f, RZ ;  /* 0x0000001f00057819 */ /* 0x000fe800000006ff */
[----:B------:R-:W1:Y:S02]  /*46d0*/  SYNCS.PHASECHK.TRANS64.TRYWAIT P1, [UR21+0x78], R5 ;  /* 0x00007805ff0075a7 */ /* 0x000e640008021115 */
[----:B-1----:R-:W-:Y:S05]  /*46e0*/  @!P1 BRA `(.L_x_77) ;  /* 0x0000005400549947 */ /* 0x002fea0003800000 */
.L_x_76:
[----:B------:R-:W-:Y:S05]  /*46f0*/  BRA.U !UP6, `(.L_x_78) ;  /* 0x000000010e387547 */ /* 0x000fea000b800000 */
[----:B------:R-:W-:Y:S01]  /*4700*/  UPLOP3.LUT UP1, UPT, UPT, UPT, UP5, 0x80, 0x8 ;  /* 0x000000000008789c */ /* 0x000fe20003f2f050 */
[----:B-1----:R-:W-:Y:S01]  /*4710*/  HFMA2 R0, -RZ, RZ, 0, 5.9604644775390625e-08 ;  /* 0x00000001ff007431 */ /* 0x002fe200000001ff */
[----:B------:R-:W1:Y:S01]  /*4720*/  LDCU.64 UR8, c[0x0][0x358] ;  /* 0x00006b00ff0877ac */ /* 0x000e620008000a00 */
[----:B------:R-:W-:Y:S03]  /*4730*/  IMAD.MOV.U32 R81, RZ, RZ, 0x1 ;  /* 0x00000001ff517424 */ /* 0x000fe600078e00ff */
[----:B------:R-:W-:Y:S05]  /*4740*/  PLOP3.LUT P1, PT, PT, PT, UP1, 0x80, 0x8 ;  /* 0x000000000008781c */ /* 0x000fea0003f2f018 */
[----:B------:R-:W2:Y:S01]  /*4750*/  @UP1 LDCU.64 UR4, c[0x0][0x888] ;  /* 0x00011100ff0417ac */ /* 0x000ea20008000a00 */
[----:B------:R-:W-:Y:S07]  /*4760*/  @UP1 UIMAD UR6, UR36, UR38, URZ ;  /* 0x00000026240612a4 */ /* 0x000fee000f8e02ff */
[----:B------:R-:W-:Y:S01]  /*4770*/  @!P1 PRMT R81, R0, 0x7610, R81 ;  /* 0x0000761000519816 */ /* 0x000fe20000000051 */
[----:B--2---:R-:W-:Y:S06]  /*4780*/  @UP1 UIMAD.WIDE UR4, UR6, 0x4, UR4 ;  /* 0x00000004060418a5 */ /* 0x004fec000f8e0204 */
[----:B------:R-:W-:Y:S01]  /*4790*/  IMAD.U32 R6, RZ, RZ, UR4 ;  /* 0x00000004ff067e24 */ /* 0x000fe2000f8e00ff */
[----:B------:R-:W-:Y:S04]  /*47a0*/  MOV R7, UR5 ;  /* 0x0000000500077c02 */ /* 0x000fe80008000f00 */
[----:B------:R-:W2:Y:S01]  /*47b0*/  @!UP1 LDCU UR4, c[0x0][0x880] ;  /* 0x00011000ff0497ac */ /* 0x000ea20008000800 */
[----:B-1---5:R4:W5:Y:S02]  /*47c0*/  @P1 LDG.E R41, desc[UR8][R6.64] ;  /* 0x0000000806291981 */ /* 0x022964000c1e1900 */
[----:B--2-4-:R-:W-:Y:S07]  /*47d0*/  @!P1 IMAD.U32 R41, RZ, RZ, UR4 ;  /* 0x00000004ff299e24 */ /* 0x014fee000f8e00ff */
.L_x_78:
[----:B-----5:R-:W-:Y:S01]  /*47e0*/  @!P0 FSETP.EQ.AND P2, PT, R41, RZ, PT ;  /* 0x000000ff2900820b */ /* 0x020fe20003f42000 */
[----:B------:R-:W-:Y:S01]  /*47f0*/  @!UPT UIADD3 URZ, UPT, UPT, URZ, URZ, URZ ;  /* 0x000000fffffff290 */ /* 0x000fe2000fffe0ff */
[----:B------:R-:W-:Y:S11]  /*4800*/  @!P0 BRA `(.L_x_79) ;  /* 0x0000000000148947 */ /* 0x000ff60003800000 */
[----:B------:R-:W-:Y:S02]  /*4810*/  LOP3.LUT P0, RZ, R81, 0xff, RZ, 0xc0, !PT ;  /* 0x000000ff51ff7812 */ /* 0x000fe4000780c0ff */
[----:B------:R-:W-:Y:S04]  /*4820*/  PLOP3.LUT P2, PT, PT, PT, UP1, 0x80, 0x8 ;  /* 0x000000000008781c */ /* 0x000fe80003f4f018 */
[----:B------:R-:W-:Y:S07]  /*4830*/  PLOP3.LUT P2, PT, P2, PT, PT, 0x8, 0x80 ;  /* 0x000000000080781c */ /* 0x000fee000174e170 */
[----:B------:R-:W-:Y:S11]  /*4840*/  @P0 FSETP.EQ.AND P2, PT, R41, RZ, PT ;  /* 0x000000ff2900020b */ /* 0x000ff60003f42000 */
[----:B------:R-:W-:Y:S02]  /*4850*/  @!UPT UIADD3 URZ, UPT, UPT, URZ, URZ, URZ ;  /* 0x000000fffffff290 */ /* 0x000fe4000fffe0ff */
.L_x_79:
[----:B------:R-:W2:Y:S01]  /*4860*/  SYNCS.PHASECHK.TRANS64.TRYWAIT P0, [UR21+0x50], R4 ;  /* 0x00005004ff0075a7 */ /* 0x000ea20008001115 */
[----:B------:R-:W-:Y:S04]  /*4870*/  ELECT P1, URZ, PT ;  /* 0x0000000000ff782f */ /* 0x000fe80003820000 */
[----:B------:R-:W-:Y:S01]  /*4880*/  PLOP3.LUT P1, PT, P2, P1, PT, 0xf2, 0x2f ;  /* 0x00000000002f781c */ /* 0x000fe20001723e72 */
[----:B------:R-:W-:Y:S01]  /*4890*/  @!UPT UIADD3 URZ, UPT, UPT, URZ, URZ, URZ ;  /* 0x000000fffffff290 */ /* 0x000fe2000fffe0ff */
[----:B--2---:R-:W-:Y:S11]  /*48a0*/  @!P0 BRA `(.L_x_80) ;  /* 0x0000005000fc8947 */ /* 0x004ff60003800000 */
.L_x_165:
[----:B------:R-:W-:Y:S01]  /*48b0*/  @!P1 IADD3 R2, P0, PT, R12, 0x580, RZ ;  /* 0x000005800c029810 */ /* 0x000fe20007f1e0ff */
[----:B------:R-:W-:Y:S01]  /*48c0*/  VOTEU.ALL UP0, P1 ;  /* 0x0000000000ff7886 */ /* 0x000fe20000800000 */
[----:B------:R-:W-:Y:S01]  /*48d0*/  UMOV UR6, 0x0 ;  /* 0x0000000000067882 */ /* 0x000fe20000000000 */
[----:B------:R-:W-:Y:S01]  /*48e0*/  UMOV UR7, 0x10000000 ;  /* 0x1000000000077882 */ /* 0x000fe20000000000 */
[----:B------:R-:W-:Y:S01]  /*48f0*/  @!P1 R2UR UR5, R2 ;  /* 0x00000000020592ca */ /* 0x000fe200000e0000 */
[----:B-1----:R-:W-:Y:S01]  /*4900*/  @!P1 IMAD.X R0, RZ, RZ, R13, P0 ;  /* 0x000000ffff009224 */ /* 0x002fe200000e060d */
[----:B------:R-:W-:Y:S01]  /*4910*/  @!UP0 UIADD3 UR32, UPT, UPT, UR21, 0x400, URZ ;  /* 0x0000040015208890 */ /* 0x000fe2000fffe0ff */
[----:B------:R-:W-:Y:S03]  /*4920*/  VOTEU.ALL UP0, P1 ;  /* 0x0000000000ff7886 */ /* 0x000fe60000800000 */
[----:B------:R-:W-:Y:S01]  /*4930*/  @!P1 R2UR UR4, R0 ;  /* 0x00000000000492ca */ /* 0x000fe200000e0000 */
[----:B------:R-:W-:Y:S06]  /*4940*/  @!P1 IMAD.MOV.U32 R0, RZ, RZ, 0x2000 ;  /* 0x00002000ff009424 */ /* 0x000fec00078e00ff */
[----:B------:R-:W-:Y:S06]  /*4950*/  IMAD.U32 R6, RZ, RZ, UR5 ;  /* 0x00000005ff067e24 */ /* 0x000fec000f8e00ff */
[----:B------:R-:W-:Y:S01]  /*4960*/  IMAD.U32 R7, RZ, RZ, UR4 ;  /* 0x00000004ff077e24 */ /* 0x000fe2000f8e00ff */
[----:B------:R-:W-:Y:S04]  /*4970*/  @!P1 R2UR UR4, R6 ;  /* 0x00000000060492ca */ /* 0x000fe800000e0000 */
[----:B------:R-:W-:Y:S11]  /*4980*/  @!P1 R2UR UR5, R7 ;  /* 0x00000000070592ca */ /* 0x000ff600000e0000 */
[----:B------:R-:W-:Y:S02]  /*4990*/  @!UPT UIADD3 URZ, UPT, UPT, URZ, URZ, URZ ;  /* 0x000000fffffff290 */ /* 0x000fe4000fffe0ff */
[----:B------:R1:W-:Y:S01]  /*49a0*/  @!UP0 UTMALDG.3D [UR32], [UR4], desc[UR6] ;  /* 0x00000620040085b4 */ /* 0x0003e20008011000 */
[----:B------:R1:W-:Y:S01]  /*49b0*/  @!P1 SYNCS.ARRIVE.TRANS64.RED.A0TR RZ, [UR21+0x30], R0 ;  /* 0x00003000ffff99a7 */ /* 0x0003e20008300415 */
[----:B------:R-:W-:Y:S01]  /*49c0*/  SYNCS.ARRIVE.TRANS64.RED.A1T0 RZ, [UR50], RZ ;  /* 0x000000ffffff79a7 */ /* 0x000fe20008100432 */
[----:B------:R-:W2:Y:S02]  /*49d0*/  SYNCS.PHASECHK.TRANS64.TRYWAIT P0, [UR21+0x58], R4 ;  /* 0x00005804ff0075a7 */ /* 0x000ea40008001115 */
[----:B-12---:R-:W-:Y:S05]  /*49e0*/  @!P0 BRA `(.L_x_81) ;  /* 0x0000005000c48947 */ /* 0x006fea0003800000 */
.L_x_167:
[----:B------:R-:W-:Y:S01]  /*49f0*/  @!P1 IADD3 R2, P0, PT, R12, 0x580, RZ ;  /* 0x000005800c029810 */ /* 0x000fe20007f1e0ff */
[----:B------:R-:W-:Y:S01]  /*4a00*/  VOTEU.ALL UP0, P1 ;  /* 0x0000000000ff7886 */ /* 0x000fe20000800000 */
[----:B------:R-:W-:Y:S01]  /*4a10*/  UMOV UR6, 0x0 ;  /* 0x0000000000067882 */ /* 0x000fe20000000000 */
[----:B------:R-:W-:Y:S01]  /*4a20*/  UMOV UR7, 0x10000000 ;  /* 0x1000000000077882 */ /* 0x000fe20000000000 */
[----:B------:R-:W-:Y:S01]  /*4a30*/  @!P1 R2UR UR5, R2 ;  /* 0x00000000020592ca */ /* 0x000fe200000e0000 */
[----:B------:R-:W-:Y:S01]  /*4a40*/  @!P1 IMAD.X R0, RZ, RZ, R13, P0 ;  /* 0x000000ffff009224 */ /* 0x000fe200000e060d */
[----:B------:R-:W-:Y:S02]  /*4a50*/  @!UP0 UIADD3 UR26, UPT, UPT, UR34, 0x40, URZ ;  /* 0x00000040221a8890 */ /* 0x000fe4000fffe0ff */
[----:B------:R-:W-:Y:S02]  /*4a60*/  @!UP0 UIADD3 UR24, UPT, UPT, UR21, 0x2400, URZ ;  /* 0x0000240015188890 */ /* 0x000fe4000fffe0ff */
[----:B------:R-:W-:Y:S01]  /*4a70*/  @!P1 R2UR UR4, R0 ;  /* 0x00000000000492ca */ /* 0x000fe200000e0000 */
[----:B------:R-:W-:Y:S01]  /*4a80*/  VOTEU.ALL UP0, P1 ;  /* 0x0000000000ff7886 */ /* 0x000fe20000800000 */
[----:B------:R-:W-:Y:S01]  /*4a90*/  @!P1 IMAD.MOV.U32 R0, RZ, RZ, 0x2000 ;  /* 0x00002000ff009424 */ /* 0x000fe200078e00ff */
[----:B------:R-:W-:Y:S01]  /*4aa0*/  UMOV UR27, UR35 ;  /* 0x00000023001b7c82 */ /* 0x000fe20008000000 */
[----:B------:R-:W-:Y:S03]  /*4ab0*/  UMOV UR28, UR36 ;  /* 0x00000024001c7c82 */ /* 0x000fe60008000000 */
        /* <DEDUP_REMOVED lines=8> */
[----:B------:R-:W4:Y:S02]  /*4b40*/  SYNCS.PHASECHK.TRANS64.TRYWAIT P0, [UR21+0x60], R4 ;  /* 0x00006004ff0075a7 */ /* 0x000f240008001115 */
[----:B--2-4-:R-:W-:Y:S05]  /*4b50*/  @!P0 BRA `(.L_x_82) ;  /* 0x0000005000808947 */ /* 0x014fea0003800000 */
.L_x_169:
[----:B------:R-:W-:Y:S01]  /*4b60*/  @!P1 IADD3 R2, P0, PT, R12, 0x580, RZ ;  /* 0x000005800c029810 */ /* 0x000fe20007f1e0ff */
[----:B------:R-:W-:Y:S01]  /*4b70*/  VOTEU.ALL UP0, P1 ;  /* 0x0000000000ff7886 */ /* 0x000fe20000800000 */
[----:B------:R-:W-:Y:S01]  /*4b80*/  UMOV UR6, 0x0 ;  /* 0x0000000000067882 */ /* 0x000fe20000000000 */
[----:B------:R-:W-:Y:S01]  /*4b90*/  UMOV UR7, 0x10000000 ;  /* 0x1000000000077882 */ /* 0x000fe20000000000 */
[----:B------:R-:W-:Y:S01]  /*4ba0*/  @!P1 R2UR UR5, R2 ;  /* 0x00000000020592ca */ /* 0x000fe200000e0000 */
[----:B------:R-:W-:Y:S01]  /*4bb0*/  @!P1 IMAD.X R0, RZ, RZ, R13, P0 ;  /* 0x000000ffff009224 */ /* 0x000fe200000e060d */
[----:B------:R-:W-:Y:S01]  /*4bc0*/  @!UP0 UIADD3 UR18, UPT, UPT, UR34, 0x80, URZ ;  /* 0x0000008022128890 */ /* 0x000fe2000fffe0ff */
[----:B------:R-:W-:Y:S01]  /*4bd0*/  VIADD R10, R10, 0x1 ;  /* 0x000000010a0a7836 */ /* 0x000fe20000000000 */
        /* <DEDUP_REMOVED lines=16> */
.L_x_171:
[----:B------:R-:W-:Y:S01]  /*4ce0*/  @!P1 IADD3 R2, P0, PT, R12, 0x580, RZ ;  /* 0x000005800c029810 */ /* 0x000fe20007f1e0ff */
[----:B------:R-:W-:Y:S01]  /*4cf0*/  VOTEU.ALL UP0, P1 ;  /* 0x0000000000ff7886 */ /* 0x000fe20000800000 */
[----:B------:R-:W-:Y:S01]  /*4d00*/  UMOV UR6, 0x0 ;  /* 0x0000000000067882 */ /* 0x000fe20000000000 */
[----:B------:R-:W-:Y:S01]  /*4d10*/  UMOV UR7, 0x10000000 ;  /* 0x1000000000077882 */ /* 0x000fe20000000000 */
[----:B------:R-:W-:Y:S01]  /*4d20*/  @!P1 R2UR UR5, R2 ;  /* 0x00000000020592ca */ /* 0x000fe200000e0000 */
[----:B------:R-:W-:Y:S01]  /*4d30*/  @!P1 IMAD.X R0, RZ, RZ, R13, P0 ;  /* 0x000000ffff009224 */ /* 0x000fe200000e060d */
[----:B------:R-:W-:Y:S01]  /*4d40*/  @!UP0 UIADD3 UR10, UPT, UPT, UR34, 0xc0, URZ ;  /* 0x000000c0220a8890 */ /* 0x000fe2000fffe0ff */
[----:B------:R-:W-:Y:S01]  /*4d50*/  R2UR UR18, R83 ;  /* 0x00000000531272ca */ /* 0x000fe200000e0000 */
[----:B------:R-:W-:Y:S01]  /*4d60*/  @!UP0 UIADD3 UR8, UPT, UPT, UR21, 0x6400, URZ ;  /* 0x0000640015088890 */ /* 0x000fe2000fffe0ff */
[----:B------:R-:W-:Y:S01]  /*4d70*/  R2UR UR16, R84 ;  /* 0x00000000541072ca */ /* 0x000fe200000e0000 */
[----:B------:R-:W-:Y:S01]  /*4d80*/  @!UP0 UIADD3 UR9, UPT, UPT, UR21, 0x48, URZ ;  /* 0x0000004815098890 */ /* 0x000fe2000fffe0ff */
[----:B------:R-:W-:Y:S01]  /*4d90*/  @!P1 R2UR UR4, R0 ;  /* 0x00000000000492ca */ /* 0x000fe200000e0000 */
[----:B------:R-:W-:Y:S01]  /*4da0*/  VOTEU.ALL UP0, P1 ;  /* 0x0000000000ff7886 */ /* 0x000fe20000800000 */
[----:B------:R-:W-:Y:S01]  /*4db0*/  UMOV UR11, UR35 ;  /* 0x00000023000b7c82 */ /* 0x000fe20008000000 */
[----:B------:R-:W-:Y:S01]  /*4dc0*/  UMOV UR12, UR36 ;  /* 0x00000024000c7c82 */ /* 0x000fe20008000000 */
[C---:B------:R-:W-:Y:S01]  /*4dd0*/  ISETP.NE.AND P0, PT, R10.reuse, 0x2, PT ;  /* 0x000000020a00780c */ /* 0x040fe20003f05270 */
[----:B------:R-:W-:Y:S01]  /*4de0*/  UMOV UR36, UR29 ;  /* 0x0000001d00247c82 */ /* 0x000fe20008000000 */
[----:B-1----:R-:W-:Y:S01]  /*4df0*/  IMAD.U32 R4, RZ, RZ, UR5 ;  /* 0x00000005ff047e24 */ /* 0x002fe2000f8e00ff */
[----:B------:R-:W-:Y:S01]  /*4e00*/  LOP3.LUT R11, R11, 0x1, RZ, 0x3c, !PT ;  /* 0x000000010b0b7812 */ /* 0x000fe200078e3cff */
[----:B------:R-:W-:Y:S01]  /*4e10*/  UPLOP3.LUT UP4, UPT, UPT, UPT, UPT, 0x80, 0x8 ;  /* 0x000000000008789c */ /* 0x000fe20003f8f070 */
[----:B------:R-:W-:Y:S01]  /*4e20*/  SEL R0, RZ, 0x1, P0 ;  /* 0x00000001ff007807 */ /* 0x000fe20000000000 */
[----:B------:R-:W-:Y:S01]  /*4e30*/  UIADD3 UR31, UPT, UPT, UR13, UR18, URZ ;  /* 0x000000120d1f7290 */ /* 0x000fe2000fffe0ff */
[----:B------:R-:W-:Y:S01]  /*4e40*/  SEL R10, R10, RZ, P0 ;  /* 0x000000ff0a0a7207 */ /* 0x000fe20000000000 */
[----:B------:R-:W-:Y:S01]  /*4e50*/  UIADD3 UR30, UPT, UPT, UR14, UR16, URZ ;  /* 0x000000100e1e7290 */ /* 0x000fe2000fffe0ff */
[----:B------:R-:W-:Y:S01]  /*4e60*/  IMAD.U32 R5, RZ, RZ, UR4 ;  /* 0x00000004ff057e24 */ /* 0x000fe2000f8e00ff */
[----:B------:R-:W-:Y:S02]  /*4e70*/  @!P1 R2UR UR4, R4 ;  /* 0x00000000040492ca */ /* 0x000fe400000e0000 */
[----:B------:R-:W-:Y:S02]  /*4e80*/  LOP3.LUT R9, R9, R0, RZ, 0x3c, !PT ;  /* 0x0000000009097212 */ /* 0x000fe400078e3cff */
[----:B------:R-:W-:Y:S11]  /*4e90*/  @!P1 R2UR UR5, R5 ;  /* 0x00000000050592ca */ /* 0x000ff600000e0000 */
[----:B------:R-:W-:Y:S02]  /*4ea0*/  @!UPT UIADD3 URZ, UPT, UPT, URZ, URZ, URZ ;  /* 0x000000fffffff290 */ /* 0x000fe4000fffe0ff */
[----:B------:R1:W-:Y:S01]  /*4eb0*/  @!UP0 UTMALDG.3D [UR8], [UR4], desc[UR6] ;  /* 0x00000608040085b4 */ /* 0x0003e20008011000 */
[----:B------:R1:W-:Y:S01]  /*4ec0*/  @!P1 SYNCS.ARRIVE.TRANS64.RED.A0TR RZ, [UR21+0x48], R3 ;  /* 0x00004803ffff99a7 */ /* 0x0003e20008300415 */
[----:B------:R-:W-:Y:S01]  /*4ed0*/  SYNCS.ARRIVE.TRANS64.RED.A1T0 RZ, [UR43], RZ ;  /* 0x000000ffffff79a7 */ /* 0x000fe2000810042b */
[----:B------:R-:W-:Y:S05]  /*4ee0*/  BRA.U UP2, `(.L_x_84) ;  /* 0xfffffff102587547 */ /* 0x000fea000b83ffff */
[----:B-1----:R-:W-:-:S04]  /*4ef0*/  SHF.L.U32 R3, R11, 0x1f, RZ ;  /* 0x0000001f0b037819 */ /* 0x002fc800000006ff */
[----:B------:R-:W1:Y:S02]  /*4f00*/  SYNCS.PHASECHK.TRANS64.TRYWAIT P0, [UR21+0x50], R3 ;  /* 0x00005003ff0075a7 */ /* 0x000e640008001115 */
[----:B-1----:R-:W-:Y:S05]  /*4f10*/  @!P0 BRA `(.L_x_85) ;  /* 0x0000004c00c08947 */ /* 0x002fea0003800000 */
.L_x_173:
[----:B------:R-:W2:Y:S02]  /*4f20*/  SYNCS.PHASECHK.TRANS64.TRYWAIT P0, [UR21+0x58], R3 ;  /* 0x00005803ff0075a7 */ /* 0x000ea40008001115 */
[----:B--2---:R-:W-:Y:S05]  /*4f30*/  @!P0 BRA `(.L_x_86) ;  /* 0x0000004c00d08947 */ /* 0x004fea0003800000 */
.L_x_175:
[----:B------:R-:W2:Y:S02]  /*4f40*/  SYNCS.PHASECHK.TRANS64.TRYWAIT P0, [UR21+0x60], R3 ;  /* 0x00006003ff0075a7 */ /* 0x000ea40008001115 */
[----:B--2---:R-:W-:Y:S05]  /*4f50*/  @!P0 BRA `(.L_x_87) ;  /* 0x0000004c00e08947 */ /* 0x004fea0003800000 */
.L_x_177:
[----:B-1----:R-:W-:-:S07]  /*4f60*/  MOV R0, UR21 ;  /* 0x0000001500007c02 */ /* 0x002fce0008000f00 */
.L_x_88:
[----:B-1----:R-:W-:-:S04]  /*4f70*/  SHF.L.U32 R3, R11, 0x1f, RZ ;  /* 0x0000001f0b037819 */ /* 0x002fc800000006ff */
[----:B------:R1:W2:Y:S03]  /*4f80*/  SYNCS.PHASECHK.TRANS64.TRYWAIT P0, [R0+URZ+0x68], R3 ;  /* 0x00006803000075a7 */ /* 0x0002a600080011ff */
[----:B--2---:R-:W-:Y:S05]  /*4f90*/  @!P0 NANOSLEEP.SYNCS 0x989680 ;  /* 0x009896800000895d */ /* 0x004fea0003900000 */
[----:B------:R-:W2:Y:S02]  /*4fa0*/  @!P0 SYNCS.PHASECHK.TRANS64 P0, [R0+URZ+0x68], R3 ;  /* 0x00006803000085a7 */ /* 0x000ea400080010ff */
[----:B--23--:R-:W-:Y:S05]  /*4fb0*/  @P0 EXIT ;  /* 0x000000000000094d */ /* 0x00cfea0003800000 */
[----:B------:R-:W-:Y:S05]  /*4fc0*/  BRA `(.L_x_88) ;  /* 0xfffffffc00e87947 */ /* 0x000fea000383ffff */
.L_x_73:
[----:B------:R-:W-:-:S06]  /*4fd0*/  UISETP.GE.AND UP0, UPT, UR18, 0x4, UPT ;  /* 0x000000041200788c */ /* 0x000fcc000bf06270 */
[----:B------:R-:W-:-:S13]  /*4fe0*/  PLOP3.LUT P0, PT, PT, PT, UP0, 0x80, 0x8 ;  /* 0x000000000008781c */ /* 0x000fda0003f0f008 */
[----:B-1----:R-:W-:Y:S05]  /*4ff0*/  @!P0 EXIT ;  /* 0x000000000000894d */ /* 0x002fea0003800000 */
[----:B------:R-:W1:Y:S08]  /*5000*/  S2UR UR4, SR_CgaCtaId ;  /* 0x00000000000479c3 */ /* 0x000e700000008800 */
[----:B------:R-:W-:Y:S01]  /*5010*/  BAR.SYNC.DEFER_BLOCKING 0x6, 0xa0 ;  /* 0x0182800000007b1d */ /* 0x000fe20000010000 */
[C---:B------:R-:W-:Y:S01]  /*5020*/  IMAD.SHL.U32 R5, R94.reuse, 0x40, RZ ;  /* 0x000000405e057824 */ /* 0x040fe200078e00ff */
[----:B------:R-:W-:Y:S01]  /*5030*/  SHF.R.U32.HI R3, RZ, 0x1, R94 ;  /* 0x00000001ff037819 */ /* 0x000fe2000001165e */
[C---:B------:R-:W-:Y:S01]  /*5040*/  IMAD.U32 R37, R94.reuse, 0x10000, RZ ;  /* 0x000100005e257824 */ /* 0x040fe200078e00ff */
[C---:B------:R-:W-:Y:S01]  /*5050*/  R2P PR, R94.reuse, 0x6 ;  /* 0x000000065e007804 */ /* 0x040fe20000000000 */
[----:B------:R-:W-:Y:S01]  /*5060*/  IMAD.SHL.U32 R80, R94, 0x20, RZ ;  /* 0x000000205e507824 */ /* 0x000fe200078e00ff */
[----:B------:R-:W-:-:S02]  /*5070*/  UMOV UR44, 0x400 ;  /* 0x00000400002c7882 */ /* 0x000fc40000000000 */
[----:B------:R-:W2:Y:S01]  /*5080*/  LDC.64 R78, c[0x0][0x8b0] ;  /* 0x00022c00ff4e7b82 */ /* 0x000ea20000000a00 */
[C---:B------:R-:W-:Y:S01]  /*5090*/  LOP3.LUT R2, R5.reuse, 0x1c0, RZ, 0xc0, !PT ;  /* 0x000001c005027812 */ /* 0x040fe200078ec0ff */
[----:B------:R-:W-:Y:S01]  /*50a0*/  IMAD.MOV.U32 R92, RZ, RZ, 0x20 ;  /* 0x00000020ff5c7424 */ /* 0x000fe200078e00ff */
[----:B------:R-:W-:Y:S01]  /*50b0*/  LOP3.LUT R5, R5, 0x200, RZ, 0xc0, !PT ;  /* 0x0000020005057812 */ /* 0x000fe200078ec0ff */
[----:B------:R-:W-:Y:S01]  /*50c0*/  IMAD.MOV.U32 R91, RZ, RZ, 0x1 ;  /* 0x00000001ff5b7424 */ /* 0x000fe200078e00ff */
[----:B------:R-:W-:Y:S01]  /*50d0*/  LOP3.LUT R3, R2, 0x8, R3, 0xf8, !PT ;  /* 0x0000000802037812 */ /* 0x000fe200078ef803 */
[----:B------:R-:W-:Y:S01]  /*50e0*/  IMAD.SHL.U32 R2, R94, 0x8, RZ ;  /* 0x000000085e027824 */ /* 0x000fe200078e00ff */
[----:B------:R-:W-:Y:S01]  /*50f0*/  LOP3.LUT R37, R37, 0x600000, RZ, 0xc0, !PT ;  /* 0x0060000025257812 */ /* 0x000fe200078ec0ff */
[----:B------:R-:W3:Y:S01]  /*5100*/  LDC.64 R76, c[0x0][0x8a8] ;  /* 0x00022a00ff4c7b82 */ /* 0x000ee20000000a00 */
[----:B------:R-:W-:Y:S01]  /*5110*/  LOP3.LUT R80, R5, 0xc00, R80, 0xf8, !PT ;  /* 0x00000c0005507812 */ /* 0x000fe200078ef850 */
[----:B------:R-:W-:Y:S01]  /*5120*/  IMAD.MOV.U32 R36, RZ, RZ, RZ ;  /* 0x000000ffff247224 */ /* 0x000fe200078e00ff */
[----:B------:R-:W-:Y:S01]  /*5130*/  LOP3.LUT R3, R3, 0x38, R2, 0x78, !PT ;  /* 0x0000003803037812 */ /* 0x000fe200078e7802 */
[----:B------:R-:W-:Y:S01]  /*5140*/  IMAD.MOV.U32 R90, RZ, RZ, RZ ;  /* 0x000000ffff5a7224 */ /* 0x000fe200078e00ff */
[----:B------:R-:W-:-:S02]  /*5150*/  SEL R93, R92, 0xffffffe0, !P2 ;  /* 0xffffffe05c5d7807 */ /* 0x000fc40005000000 */
[----:B------:R-:W-:Y:S02]  /*5160*/  CS2R R88, SRZ ;  /* 0x0000000000587805 */ /* 0x000fe4000001ff00 */
[----:B------:R-:W-:Y:S01]  /*5170*/  LOP3.LUT R80, R80, R3, RZ, 0xfc, !PT ;  /* 0x0000000350507212 */ /* 0x000fe200078efcff */
[----:B-1----:R-:W-:Y:S01]  /*5180*/  ULEA UR44, UR4, UR44, 0x18 ;  /* 0x0000002c042c7291 */ /* 0x002fe2000f8ec0ff */
[----:B------:R-:W-:Y:S01]  /*5190*/  LOP3.LUT R94, R94, 0x60, RZ, 0xc0, !PT ;  /* 0x000000605e5e7812 */ /* 0x000fe200078ec0ff */
[----:B------:R-:W1:Y:S01]  /*51a0*/  LDCU UR59, c[0x0][0x370] ;  /* 0x00006e00ff3b77ac */ /* 0x000e620008000800 */
[----:B------:R-:W-:Y:S01]  /*51b0*/  SEL R92, R92, 0xffffffe0, !P1 ;  /* 0xffffffe05c5c7807 */ /* 0x000fe20004800000 */
[----:B------:R-:W-:Y:S01]  /*51c0*/  UIADD3 UR4, UPT, UPT, UR44, 0x400, URZ ;  /* 0x000004002c047890 */ /* 0x000fe2000fffe0ff */
[----:B------:R-:W4:Y:S04]  /*51d0*/  LDCU UR43, c[0x0][0xb0c] ;  /* 0x00016180ff2b77ac */ /* 0x000f280008000800 */
[----:B------:R-:W1:Y:S01]  /*51e0*/  LDS R0, [UR44+0x130] ;  /* 0x0001302cff007984 */ /* 0x000e620008000800 */
[----:B------:R-:W-:Y:S01]  /*51f0*/  IMAD.U32 R86, RZ, RZ, UR4 ;  /* 0x00000004ff567e24 */ /* 0x000fe2000f8e00ff */
[----:B------:R-:W1:Y:S01]  /*5200*/  LDCU UR39, c[0x0][0xb30] ;  /* 0x00016600ff2777ac */ /* 0x000e620008000800 */
[----:B------:R-:W1:Y:S01]  /*5210*/  LDCU.64 UR56, c[0x0][0x888] ;  /* 0x00011100ff3877ac */ /* 0x000e620008000a00 */
[----:B------:R-:W1:Y:S01]  /*5220*/  LDCU.64 UR40, c[0x0][0xb28] ;  /* 0x00016500ff2877ac */ /* 0x000e620008000a00 */
[----:B------:R-:W1:Y:S01]  /*5230*/  LDCU.64 UR62, c[0x0][0x890] ;  /* 0x00011200ff3e77ac */ /* 0x000e620008000a00 */
[----:B------:R-:W1:Y:S01]  /*5240*/  LDCU.128 UR52, c[0x0][0xb10] ;  /* 0x00016200ff3477ac */ /* 0x000e620008000c00 */
[----:B------:R-:W1:Y:S01]  /*5250*/  LDCU UR58, c[0x0][0x374] ;  /* 0x00006e80ff3a77ac */ /* 0x000e620008000800 */
[----:B------:R-:W-:Y:S01]  /*5260*/  UMOV UR47, URZ ;  /* 0x000000ff002f7c82 */ /* 0x000fe20008000000 */
[----:B------:R-:W-:Y:S01]  /*5270*/  UMOV UR46, URZ ;  /* 0x000000ff002e7c82 */ /* 0x000fe20008000000 */
[----:B-1234-:R-:W-:-:S07]  /*5280*/  IMAD.IADD R37, R0, 0x1, R37 ;  /* 0x0000000100257824 */ /* 0x01efce00078e0225 */
.L_x_132:
[C---:B------:R-:W-:Y:S02]  /*5290*/  LEA R3, R88.reuse, UR44, 0x3 ;  /* 0x0000002c58037c11 */ /* 0x040fe4000f8e18ff */
[----:B------:R-:W-:Y:S02]  /*52a0*/  SHF.L.U32 R0, R89, 0x1f, RZ ;  /* 0x0000001f59007819 */ /* 0x000fe400000006ff */
[----:B------:R-:W-:Y:S02]  /*52b0*/  LEA R5, R88, UR44, 0x4 ;  /* 0x0000002c58057c11 */ /* 0x000fe4000f8e20ff */
[----:B-1----:R-:W1:Y:S02]  /*52c0*/  SYNCS.PHASECHK.TRANS64.TRYWAIT P0, [R3+URZ+0x80], R0 ;  /* 0x00008000030075a7 */ /* 0x002e6400080011ff */
[----:B-1----:R-:W-:Y:S05]  /*52d0*/  @!P0 BRA `(.L_x_89) ;  /* 0x0000004c00188947 */ /* 0x002fea0003800000 */
.L_x_178:
[----:B------:R-:W2:Y:S01]  /*52e0*/  LDS.128 R4, [R5+0x110] ;  /* 0x0001100005047984 */ /* 0x000ea20000000c00 */
[----:B------:R-:W-:Y:S01]  /*52f0*/  UISETP.GE.AND UP0, UPT, UR42, 0x1, UPT ;  /* 0x000000012a00788c */ /* 0x000fe2000bf06270 */
[----:B------:R-:W-:Y:S01]  /*5300*/  @!PT LDS RZ, [RZ] ;  /* 0x00000000fffff984 */ /* 0x000fe20000000800 */
[----:B------:R-:W-:Y:S01]  /*5310*/  @!PT LDS RZ, [RZ] ;  /* 0x00000000fffff984 */ /* 0x000fe20000000800 */
[----:B------:R-:W-:Y:S01]  /*5320*/  @!PT LDS RZ, [RZ] ;  /* 0x00000000fffff984 */ /* 0x000fe20000000800 */
[----:B------:R-:W-:Y:S01]  /*5330*/  @!PT LDS RZ, [RZ] ;  /* 0x00000000fffff984 */ /* 0x000fe20000000800 */
[----:B------:R3:W-:Y:S06]  /*5340*/  MEMBAR.ALL.CTA ;  /* 0x0000000000007992 */ /* 0x0007ec0000008000 */
[----:B---3--:R-:W3:Y:S01]  /*5350*/  FENCE.VIEW.ASYNC.S ;  /* 0x00000000000073c6 */ /* 0x008ee20000000000 */
[----:B--2---:R-:W-:Y:S11]  /*5360*/  LOP3.LUT P0, RZ, R6, 0x1, RZ, 0xc0, !PT ;  /* 0x0000000106ff7812 */ /* 0x004ff6000780c0ff */
[----:B------:R-:W-:Y:S02]  /*5370*/  @!UPT UIADD3 URZ, UPT, UPT, URZ, URZ, URZ ;  /* 0x000000fffffff290 */ /* 0x000fe4000fffe0ff */
[----:B---3--:R-:W-:Y:S01]  /*5380*/  VOTEU.ANY UP1, P0 ;  /* 0x0000000000ff7886 */ /* 0x008fe20000020100 */
[----:B------:R-:W-:Y:S01]  /*5390*/  PLOP3.LUT P0, PT, PT, PT, UP1, 0x80, 0x8 ;  /* 0x000000000008781c */ /* 0x000fe20003f0f018 */
[----:B------:R-:W-:Y:S11]  /*53a0*/  UP2UR UR61, UPR, URZ, 0x2 ;  /* 0x00000002ff3d7883 */ /* 0x000ff60008000000 */
[----:B------:R-:W-:Y:S01]  /*53b0*/  @!UPT UIADD3 URZ, UPT, UPT, URZ, URZ, URZ ;  /* 0x000000fffffff290 */ /* 0x000fe2000fffe0ff */
[----:B-1----:R-:W-:Y:S02]  /*53c0*/  @P0 SHF.R.U32.HI R0, RZ, 0x10, R5 ;  /* 0x00000010ff000819 */ /* 0x002fe40000011605 */
        /* <DEDUP_REMOVED lines=12> */
[----:B------:R-:W2:Y:S01]  /*5490*/  LDCU UR12, c[0x0][0xb20] ;  /* 0x00016400ff0c77ac */ /* 0x000ea20008000800 */
[----:B------:R-:W-:Y:S02]  /*54a0*/  UIMAD.WIDE.U32 UR4, UR58, UR55, URZ ;  /* 0x000000373a0472a5 */ /* 0x000fe4000f8e00ff */
[----:B------:R-:W-:Y:S02]  /*54b0*/  UIMAD.WIDE.U32 UR6, UR59, UR52, URZ ;  /* 0x000000343b0672a5 */ /* 0x000fe4000f8e00ff */
[----:B------:R-:W-:Y:S02]  /*54c0*/  UISETP.NE.AND UP0, UPT, UR54, 0x1, UPT ;  /* 0x000000013600788c */ /* 0x000fe4000bf05270 */
[----:B------:R-:W-:Y:S02]  /*54d0*/  UIMAD.WIDE.U32 UR8, UR37, UR55, URZ ;  /* 0x00000037250872a5 */ /* 0x000fe4000f8e00ff */
[----:B------:R-:W-:Y:S02]  /*54e0*/  UIMAD.WIDE.U32 UR10, UR38, UR52, URZ ;  /* 0x00000034260a72a5 */ /* 0x000fe4000f8e00ff */
[----:B------:R-:W-:Y:S02]  /*54f0*/  UISETP.NE.AND UP1, UPT, UR43, 0x1, UPT ;  /* 0x000000012b00788c */ /* 0x000fe4000bf25270 */
[----:B------:R-:W-:Y:S01]  /*5500*/  UISETP.NE.AND UP2, UPT, UR42, 0x1, UPT ;  /* 0x000000012a00788c */ /* 0x000fe2000bf45270 */
[----:B------:R-:W-:Y:S02]  /*5510*/  UMOV UR4, UR5 ;  /* 0x0000000500047c82 */ /* 0x000fe40008000000 */
[----:B--2---:R-:W-:Y:S03]  /*5520*/  USHF.R.U32.HI UR5, URZ, UR12, UR4 ;  /* 0x0000000cff057299 */ /* 0x004fe60008011604 */
[----:B------:R-:W-:Y:S02]  /*5530*/  UMOV UR4, UR7 ;  /* 0x0000000700047c82 */ /* 0x000fe40008000000 */
[----:B------:R-:W-:Y:S02]  /*5540*/  USHF.R.U32.HI UR7, URZ, UR53, UR4 ;  /* 0x00000035ff077299 */ /* 0x000fe40008011604 */
[----:B------:R-:W-:Y:S02]  /*5550*/  USEL UR4, UR58, UR5, !UP0 ;  /* 0x000000053a047287 */ /* 0x000fe4000c000000 */
[----:B------:R-:W-:Y:S01]  /*5560*/  USEL UR7, UR59, UR7, !UP1 ;  /* 0x000000073b077287 */ /* 0x000fe2000c800000 */
[----:B------:R-:W-:Y:S01]  /*5570*/  UMOV UR5, UR9 ;  /* 0x0000000900057c82 */ /* 0x000fe20008000000 */
[----:B------:R-:W-:Y:S02]  /*5580*/  UIMAD.WIDE.U32 UR8, UR4, UR40, URZ ;  /* 0x00000028040872a5 */ /* 0x000fe4000f8e00ff */
[----:B------:R-:W-:Y:S03]  /*5590*/  USHF.R.U32.HI UR6, URZ, UR12, UR5 ;  /* 0x0000000cff067299 */ /* 0x000fe60008011605 */
[----:B------:R-:W-:Y:S01]  /*55a0*/  UMOV UR5, UR11 ;  /* 0x0000000b00057c82 */ /* 0x000fe20008000000 */
[----:B------:R-:W-:Y:S02]  /*55b0*/  UIMAD.WIDE.U32 UR10, UR7, UR40, URZ ;  /* 0x00000028070a72a5 */ /* 0x000fe4000f8e00ff */
[----:B------:R-:W-:Y:S02]  /*55c0*/  USHF.R.U32.HI UR12, URZ, UR53, UR5 ;  /* 0x00000035ff0c7299 */ /* 0x000fe40008011605 */
[----:B------:R-:W-:Y:S01]  /*55d0*/  USEL UR6, UR37, UR6, !UP0 ;  /* 0x0000000625067287 */ /* 0x000fe2000c000000 */
[----:B------:R-:W-:Y:S02]  /*55e0*/  UMOV UR5, UR9 ;  /* 0x0000000900057c82 */ /* 0x000fe40008000000 */
[----:B------:R-:W-:Y:S01]  /*55f0*/  UMOV UR10, UR11 ;  /* 0x0000000b000a7c82 */ /* 0x000fe20008000000 */
[----:B------:R-:W-:Y:S02]  /*5600*/  @UP2 USHF.R.U32.HI UR4, URZ, UR41, UR5 ;  /* 0x00000029ff042299 */ /* 0x000fe40008011605 */
[----:B------:R-:W-:Y:S02]  /*5610*/  @UP2 USHF.R.U32.HI UR7, URZ, UR41, UR10 ;  /* 0x00000029ff072299 */ /* 0x000fe4000801160a */
[----:B------:R-:W-:Y:S02]  /*5620*/  UIMAD UR4, UR42, UR4, URZ ;  /* 0x000000042a0472a4 */ /* 0x000fe4000f8e02ff */
[----:B------:R-:W-:Y:S02]  /*5630*/  UIMAD.WIDE.U32 UR10, UR6, UR40, URZ ;  /* 0x00000028060a72a5 */ /* 0x000fe4000f8e00ff */
[----:B------:R-:W-:Y:S02]  /*5640*/  USEL UR5, UR38, UR12, !UP1 ;  /* 0x0000000c26057287 */ /* 0x000fe4000c800000 */
[----:B------:R-:W-:Y:S02]  /*5650*/  UIMAD UR8, UR42, UR7, URZ ;  /* 0x000000072a0872a4 */ /* 0x000fe4000f8e02ff */
[----:B------:R-:W-:Y:S03]  /*5660*/  UISETP.GE.AND UP0, UPT, UR6, UR4, UPT ;  /* 0x000000040600728c */ /* 0x000fe6000bf06270 */
[----:B------:R-:W-:Y:S01]  /*5670*/  UMOV UR4, UR11 ;  /* 0x0000000b00047c82 */ /* 0x000fe20008000000 */
[----:B------:R-:W-:Y:S02]  /*5680*/  UISETP.GE.OR UP0, UPT, UR5, UR8, UP0 ;  /* 0x000000080500728c */ /* 0x000fe40008706670 */
[----:B------:R-:W-:Y:S02]  /*5690*/  USHF.R.U32.HI UR4, URZ, UR41, UR4 ;  /* 0x00000029ff047299 */ /* 0x000fe40008011604 */
[----:B------:R-:W-:Y:S02]  /*56a0*/  UIMAD.WIDE.U32 UR8, UR5, UR40, URZ ;  /* 0x00000028050872a5 */ /* 0x000fe4000f8e00ff */
[----:B------:R-:W-:Y:S02]  /*56b0*/  USEL UR11, UR6, UR4, !UP2 ;  /* 0x00000004060b7287 */ /* 0x000fe4000d000000 */
[----:B------:R-:W-:Y:S02]  /*56c0*/  UIADD3 UR8, UPT, UPT, -UR5, URZ, URZ ;  /* 0x000000ff05087290 */ /* 0x000fe4000fffe1ff */
[----:B------:R-:W-:Y:S01]  /*56d0*/  UIADD3 UR10, UPT, UPT, -UR11, URZ, URZ ;  /* 0x000000ff0b0a7290 */ /* 0x000fe2000fffe1ff */
[----:B------:R-:W-:Y:S01]  /*56e0*/  @!UP0 UMOV UR4, UR9 ;  /* 0x0000000900048c82 */ /* 0x000fe20008000000 */
[----:B------:R-:W-:Y:S02]  /*56f0*/  UIADD3 UR9, UPT, UPT, -UR6, URZ, URZ ;  /* 0x000000ff06097290 */ /* 0x000fe4000fffe1ff */
[----:B------:R-:W-:Y:S02]  /*5700*/  @!UP0 USHF.R.U32.HI UR4, URZ, UR41, UR4 ;  /* 0x00000029ff048299 */ /* 0x000fe40008011604 */
[----:B------:R-:W-:Y:S02]  /*5710*/  UIMAD UR10, UR42, UR10, UR6 ;  /* 0x0000000a2a0a72a4 */ /* 0x000fe4000f8e0206 */
[----:B------:R-:W-:Y:S04]  /*5720*/  @!UP0 USEL UR4, UR5, UR4, !UP2 ;  /* 0x0000000405048287 */ /* 0x000fe8000d000000 */
[----:B------:R-:W-:Y:S02]  /*5730*/  @!UP0 UIMAD UR10, UR7, UR10, UR4 ;  /* 0x0000000a070a82a4 */ /* 0x000fe4000f8e0204 */
[----:B------:R-:W-:Y:S02]  /*5740*/  @!UP0 UIADD3 UR11, UPT, UPT, UR11, -UR4, URZ ;  /* 0x800000040b0b8290 */ /* 0x000fe4000fffe0ff */
[----:B------:R-:W-:Y:S02]  /*5750*/  UIMAD UR7, UR43, UR8, UR38 ;  /* 0x000000082b0772a4 */ /* 0x000fe4000f8e0226 */
[----:B------:R-:W-:Y:S02]  /*5760*/  @!UP0 UIMAD UR6, UR11, UR42, UR5 ;  /* 0x0000002a0b0682a4 */ /* 0x000fe4000f8e0205 */
[----:B------:R-:W-:Y:S01]  /*5770*/  UIMAD UR4, UR54, UR9, UR37 ;  /* 0x00000009360472a4 */ /* 0x000fe2000f8e0225 */
[----:B------:R-:W-:Y:S02]  /*5780*/  @!UP0 UMOV UR5, UR10 ;  /* 0x0000000a00058c82 */ /* 0x000fe40008000000 */
[----:B------:R-:W-:Y:S02]  /*5790*/  UIMAD UR38, UR5, UR43, UR7 ;  /* 0x0000002b052672a4 */ /* 0x000fe4000f8e0207 */
[----:B------:R-:W-:Y:S11]  /*57a0*/  UIMAD UR37, UR6, UR54, UR4 ;  /* 0x00000036062572a4 */ /* 0x000ff6000f8e0204 */
[----:B------:R-:W-:Y:S01]  /*57b0*/  @!UPT UIADD3 URZ, UPT, UPT, URZ, URZ, URZ ;  /* 0x000000fffffff290 */ /* 0x000fe2000fffe0ff */
.L_x_90:
[----:B------:R-:W-:Y:S01]  /*57c0*/  UISETP.NE.AND UP0, UPT, UR39, 0x1, UPT ;  /* 0x000000012700788c */ /* 0x000fe2000bf05270 */
[----:B------:R-:W-:Y:S01]  /*57d0*/  LOP3.LUT P0, RZ, R86, 0x3f0, RZ, 0xc0, !PT ;  /* 0x000003f056ff7812 */ /* 0x000fe2000780c0ff */
[----:B------:R-:W-:Y:S01]  /*57e0*/  USHF.L.U32 UR50, UR30, 0x6, URZ ;  /* 0x000000061e327899 */ /* 0x000fe200080006ff */
[----:B------:R-:W-:Y:S01]  /*57f0*/  BSSY.RECONVERGENT B6, `(.L_x_91) ;  /* 0x0000034000067945 */ /* 0x000fe20003800200 */
[----:B------:R-:W-:Y:S01]  /*5800*/  USHF.L.U32 UR49, UR31, 0x8, URZ ;  /* 0x000000081f317899 */ /* 0x000fe200080006ff */
[----:B------:R-:W-:Y:S06]  /*5810*/  IADD3 R88, PT, PT, R88, 0x1, RZ ;  /* 0x0000000158587810 */ /* 0x000fec0007ffe0ff */
[----:B------:R-:W2:Y:S01]  /*5820*/  @!UP0 LDCU.128 UR12, c[0x0][0xb10] ;  /* 0x00016200ff0c87ac */ /* 0x000ea20008000c00 */
[----:B------:R-:W3:Y:S01]  /*5830*/  @!UP0 LDCU UR5, c[0x0][0xb0c] ;  /* 0x00016180ff0587ac */ /* 0x000ee20008000800 */
[----:B------:R-:W4:Y:S01]  /*5840*/  @!UP0 LDCU UR10, c[0x0][0xb20] ;  /* 0x00016400ff0a87ac */ /* 0x000f220008000800 */
[----:B--2---:R-:W-:Y:S02]  /*5850*/  UIMAD.WIDE.U32 UR8, UR38, UR12, URZ ;  /* 0x0000000c260872a5 */ /* 0x004fe4000f8e00ff */
[----:B------:R-:W-:Y:S02]  /*5860*/  UIMAD.WIDE.U32 UR6, UR37, UR15, URZ ;  /* 0x0000000f250672a5 */ /* 0x000fe4000f8e00ff */
[----:B------:R-:W-:Y:S03]  /*5870*/  @!UP0 UISETP.NE.AND UP1, UPT, UR14, 0x1, UPT ;  /* 0x000000010e00888c */ /* 0x000fe6000bf25270 */
[----:B------:R-:W-:Y:S01]  /*5880*/  @!UP0 UMOV UR4, UR9 ;  /* 0x0000000900048c82 */ /* 0x000fe20008000000 */
[----:B---3--:R-:W-:Y:S02]  /*5890*/  @!UP0 UISETP.NE.AND UP2, UPT, UR5, 0x1, UPT ;  /* 0x000000010500888c */ /* 0x008fe4000bf45270 */
[----:B------:R-:W-:Y:S01]  /*58a0*/  @!UP0 USHF.R.U32.HI UR4, URZ, UR13, UR4 ;  /* 0x0000000dff048299 */ /* 0x000fe20008011604 */
[----:B------:R-:W-:Y:S02]  /*58b0*/  @!UP0 UMOV UR6, UR7 ;  /* 0x0000000700068c82 */ /* 0x000fe40008000000 */
[----:B----4-:R-:W-:Y:S02]  /*58c0*/  @!UP0 USHF.R.U32.HI UR6, URZ, UR10, UR6 ;  /* 0x0000000aff068299 */ /* 0x010fe40008011606 */
[----:B------:R-:W-:Y:S02]  /*58d0*/  @!UP0 USEL UR7, UR38, UR4, !UP2 ;  /* 0x0000000426078287 */ /* 0x000fe4000d000000 */
[----:B------:R-:W-:Y:S04]  /*58e0*/  @!UP0 USEL UR6, UR37, UR6, !UP1 ;  /* 0x0000000625068287 */ /* 0x000fe8000c800000 */
[----:B------:R-:W-:Y:S02]  /*58f0*/  @!UP0 UIADD3 UR4, UPT, UPT, -UR7, UR6, URZ ;  /* 0x0000000607048290 */ /* 0x000fe4000fffe1ff */
[----:B------:R-:W-:Y:S02]  /*5900*/  @!UP0 UIADD3 UR6, UPT, UPT, UR7, -UR6, URZ ;  /* 0x8000000607068290 */ /* 0x000fe4000fffe0ff */
[----:B------:R-:W-:Y:S02]  /*5910*/  @!UP0 UIMAD UR38, UR4, UR5, UR38 ;  /* 0x00000005042682a4 */ /* 0x000fe4000f8e0226 */
[----:B------:R-:W-:Y:S01]  /*5920*/  @!UP0 UIMAD UR37, UR6, UR14, UR37 ;  /* 0x0000000e062582a4 */ /* 0x000fe2000f8e0225 */
[----:B------:R-:W-:Y:S11]  /*5930*/  @!P0 BRA `(.L_x_92) ;  /* 0x00000000007c8947 */ /* 0x000ff60003800000 */
[----:B------:R-:W2:Y:S01]  /*5940*/  LDCU.64 UR8, c[0x4][0x80] ;  /* 0x01001000ff0877ac */ /* 0x000ea20008000a00 */
[----:B------:R-:W-:Y:S01]  /*5950*/  MOV R2, 0x0 ;  /* 0x0000000000027802 */ /* 0x000fe20000000f00 */
[----:B------:R-:W-:Y:S02]  /*5960*/  HFMA2 R12, -RZ, RZ, 0, 5.9604644775390625e-08 ;  /* 0x00000001ff0c7431 */ /* 0x000fe400000001ff */
[----:B------:R-:W-:Y:S01]  /*5970*/  IMAD.MOV.U32 R8, RZ, RZ, 0x70 ;  /* 0x00000070ff087424 */ /* 0x000fe200078e00ff */
[----:B------:R3:W4:Y:S01]  /*5980*/  LDC.64 R14, c[0x4][R2] ;  /* 0x01000000020e7b82 */ /* 0x0007220000000a00 */
[----:B------:R-:W1:Y:S01]  /*5990*/  LDCU.64 UR6, c[0x4][0x88] ;  /* 0x01001100ff0677ac */ /* 0x000e620008000a00 */
[----:B------:R-:W-:Y:S01]  /*59a0*/  IMAD.MOV.U32 R13, RZ, RZ, RZ ;  /* 0x000000ffff0d7224 */ /* 0x000fe200078e00ff */
[----:B------:R-:W1:Y:S01]  /*59b0*/  LDCU.64 UR4, c[0x4][0x8] ;  /* 0x01000100ff0477ac */ /* 0x000e620008000a00 */
[----:B--2---:R-:W-:Y:S01]  /*59c0*/  MOV R5, UR9 ;  /* 0x0000000900057c02 */ /* 0x004fe20008000f00 */
[----:B------:R-:W-:Y:S01]  /*59d0*/  IMAD.U32 R4, RZ, RZ, UR8 ;  /* 0x00000008ff047e24 */ /* 0x000fe2000f8e00ff */
[----:B-1----:R-:W-:Y:S01]  /*59e0*/  MOV R7, UR7 ;  /* 0x0000000700077c02 */ /* 0x002fe20008000f00 */
[----:B------:R-:W-:Y:S01]  /*59f0*/  IMAD.U32 R6, RZ, RZ, UR6 ;  /* 0x00000006ff067e24 */ /* 0x000fe2000f8e00ff */
[----:B------:R-:W-:Y:S01]  /*5a00*/  MOV R11, UR5 ;  /* 0x00000005000b7c02 */ /* 0x000fe20008000f00 */
[----:B------:R-:W-:Y:S02]  /*5a10*/  IMAD.U32 R10, RZ, RZ, UR4 ;  /* 0x00000004ff0a7e24 */ /* 0x000fe4000f8e00ff */
[----:B------:R-:W-:Y:S07]  /*5a20*/  LEPC R20, `(.L_x_93) ;  /* 0x000000001014794e */ /* 0x000fee0000000000 */
[----:B---345:R-:W-:Y:S05]  /*5a30*/  CALL.ABS.NOINC R14 ;  /* 0x000000000e007343 */ /* 0x038fea0003c00000 */
.L_x_93:
[----:B------:R-:W1:Y:S01]  /*5a40*/  LDCU.64 UR8, c[0x4][0x80] ;  /* 0x01001000ff0877ac */ /* 0x000e620008000a00 */
[----:B------:R-:W2:Y:S01]  /*5a50*/  LDC.64 R2, c[0x4][R2] ;  /* 0x0100000002027b82 */ /* 0x000ea20000000a00 */
[----:B------:R-:W-:Y:S02]  /*5a60*/  HFMA2 R12, -RZ, RZ, 0, 5.9604644775390625e-08 ;  /* 0x00000001ff0c7431 */ /* 0x000fe400000001ff */
[----:B------:R-:W-:Y:S02]  /*5a70*/  IMAD.MOV.U32 R8, RZ, RZ, 0x70 ;  /* 0x00000070ff087424 */ /* 0x000fe400078e00ff */
[----:B------:R-:W-:Y:S01]  /*5a80*/  IMAD.MOV.U32 R13, RZ, RZ, RZ ;  /* 0x000000ffff0d7224 */ /* 0x000fe200078e00ff */
[----:B------:R-:W3:Y:S01]  /*5a90*/  LDCU.64 UR6, c[0x4][0x88] ;  /* 0x01001100ff0677ac */ /* 0x000ee20008000a00 */
[----:B------:R-:W4:Y:S01]  /*5aa0*/  LDCU.64 UR4, c[0x4][0x8] ;  /* 0x01000100ff0477ac */ /* 0x000f220008000a00 */
[----:B-1----:R-:W-:Y:S02]  /*5ab0*/  MOV R4, UR8 ;  /* 0x0000000800047c02 */ /* 0x002fe40008000f00 */
[----:B------:R-:W-:Y:S02]  /*5ac0*/  MOV R5, UR9 ;  /* 0x0000000900057c02 */ /* 0x000fe40008000f00 */
[----:B---3--:R-:W-:Y:S01]  /*5ad0*/  MOV R7, UR7 ;  /* 0x0000000700077c02 */ /* 0x008fe20008000f00 */
[----:B------:R-:W-:Y:S01]  /*5ae0*/  IMAD.U32 R6, RZ, RZ, UR6 ;  /* 0x00000006ff067e24 */ /* 0x000fe2000f8e00ff */
[----:B----4-:R-:W-:Y:S01]  /*5af0*/  MOV R11, UR5 ;  /* 0x00000005000b7c02 */ /* 0x010fe20008000f00 */
[----:B------:R-:W-:Y:S02]  /*5b00*/  IMAD.U32 R10, RZ, RZ, UR4 ;  /* 0x00000004ff0a7e24 */ /* 0x000fe4000f8e00ff */
[----:B------:R-:W-:Y:S07]  /*5b10*/  LEPC R20, `(.L_x_92) ;  /* 0x000000001014794e */ /* 0x000fee0000000000 */
[----:B--2---:R-:W-:Y:S05]  /*5b20*/  CALL.ABS.NOINC R2 ;  /* 0x0000000002007343 */ /* 0x004fea0003c00000 */
.L_x_92:
[----:B------:R-:W-:Y:S05]  /*5b30*/  BSYNC.RECONVERGENT B6 ;  /* 0x0000000000067941 */ /* 0x000fea0003800200 */
.L_x_91:
[----:B------:R-:W-:Y:S01]  /*5b40*/  R2UR UR4, R85 ;  /* 0x00000000550472ca */ /* 0x000fe200000e0000 */
[----:B------:R-:W-:Y:S01]  /*5b50*/  UISETP.NE.U32.AND UP0, UPT, UR62, URZ, UPT ;  /* 0x000000ff3e00728c */ /* 0x000fe2000bf05070 */
[----:B------:R-:W-:Y:S02]  /*5b60*/  ISETP.NE.U32.AND P4, PT, R78, RZ, PT ;  /* 0x000000ff4e00720c */ /* 0x000fe40003f85070 */
[----:B------:R-:W-:Y:S01]  /*5b70*/  ISETP.NE.U32.AND P2, PT, RZ, UR56, PT ;  /* 0x00000038ff007c0c */ /* 0x000fe2000bf45070 */
[----:B------:R-:W-:Y:S01]  /*5b80*/  UISETP.NE.AND.EX UP1, UPT, UR63, URZ, UPT, UP0 ;  /* 0x000000ff3f00728c */ /* 0x000fe2000bf25300 */
[----:B------:R-:W-:Y:S01]  /*5b90*/  ISETP.NE.AND.EX P4, PT, R79, RZ, PT, P4 ;  /* 0x000000ff4f00720c */ /* 0x000fe20003f85340 */
[----:B------:R-:W-:Y:S01]  /*5ba0*/  UPLOP3.LUT UP0, UPT, UPT, UPT, UPT, 0x40, 0x4 ;  /* 0x000000000004789c */ /* 0x000fe20003f0e870 */
[----:B------:R-:W-:Y:S05]  /*5bb0*/  ISETP.NE.AND.EX P2, PT, RZ, UR57, PT, P2 ;  /* 0x00000039ff007c0c */ /* 0x000fea000bf45320 */
[----:B------:R-:W-:Y:S06]  /*5bc0*/  UISETP.NE.AND UP2, UPT, UR4, URZ, UPT ;  /* 0x000000ff0400728c */ /* 0x000fec000bf45270 */
[----:B------:R-:W-:Y:S05]  /*5bd0*/  PLOP3.LUT P1, PT, PT, PT, UP2, 0x80, 0x8 ;  /* 0x000000000008781c */ /* 0x000fea0003f2f028 */
[----:B------:R-:W-:Y:S06]  /*5be0*/  @UP2 UPLOP3.LUT UP0, UPT, UPT, UPT, UP1, 0x80, 0x8 ;  /* 0x000000000008289c */ /* 0x000fec0003f0f010 */
[----:B------:R-:W-:Y:S01]  /*5bf0*/  PLOP3.LUT P0, PT, PT, PT, UP0, 0x80, 0x8 ;  /* 0x000000000008781c */ /* 0x000fe20003f0f008 */
[----:B------:R-:W-:Y:S01]  /*5c00*/  @!UPT UIADD3 URZ, UPT, UPT, URZ, URZ, URZ ;  /* 0x000000fffffff290 */ /* 0x000fe2000fffe0ff */
[----:B------:R-:W-:Y:S11]  /*5c10*/  BRA.U !UP1, `(.L_x_94) ;  /* 0x00000001093c7547 */ /* 0x000ff6000b800000 */
[----:B------:R-:W-:Y:S01]  /*5c20*/  UISETP.NE.U32.AND UP0, UPT, UR56, URZ, UPT ;  /* 0x000000ff3800728c */ /* 0x000fe2000bf05070 */
[----:B-1----:R-:W-:Y:S01]  /*5c30*/  HFMA2 R0, -RZ, RZ, 0, 5.9604644775390625e-08 ;  /* 0x00000001ff007431 */ /* 0x002fe200000001ff */
[----:B------:R-:W1:Y:S01]  /*5c40*/  LDCU.64 UR8, c[0x0][0x358] ;  /* 0x00006b00ff0877ac */ /* 0x000e620008000a00 */
[----:B------:R-:W-:Y:S01]  /*5c50*/  IMAD.MOV.U32 R81, RZ, RZ, 0x1 ;  /* 0x00000001ff517424 */ /* 0x000fe200078e00ff */
[----:B------:R-:W-:Y:S06]  /*5c60*/  UISETP.NE.AND.EX UP0, UPT, UR57, URZ, UPT, UP0 ;  /* 0x000000ff3900728c */ /* 0x000fec000bf05300 */
        /* <DEDUP_REMOVED lines=9> */
[----:B--23--:R-:W-:Y:S02]  /*5d00*/  @!P3 IMAD.U32 R41, RZ, RZ, UR4 ;  /* 0x00000004ff29be24 */ /* 0x00cfe4000f8e00ff */
.L_x_94:
[----:B------:R-:W-:Y:S05]  /*5d10*/  @!P4 BRA `(.L_x_95) ;  /* 0x000000000024c947 */ /* 0x000fea0003800000 */
[----:B------:R-:W-:Y:S01]  /*5d20*/  ISETP.NE.U32.AND P3, PT, R76, RZ, PT ;  /* 0x000000ff4c00720c */ /* 0x000fe20003f65070 */
[----:B------:R-:W2:Y:S03]  /*5d30*/  LDCU.64 UR4, c[0x0][0x358] ;  /* 0x00006b00ff0477ac */ /* 0x000ea60008000a00 */
[----:B------:R-:W-:Y:S11]  /*5d40*/  ISETP.NE.AND.EX P3, PT, R77, RZ, PT, P3 ;  /* 0x000000ff4d00720c */ /* 0x000ff60003f65330 */
[----:B------:R-:W-:Y:S02]  /*5d50*/  @!UPT UIADD3 URZ, UPT, UPT, URZ, URZ, URZ ;  /* 0x000000fffffff290 */ /* 0x000fe4000fffe0ff */
[----:B------:R-:W3:Y:S01]  /*5d60*/  @P3 LDC.64 R2, c[0x0][0x8a8] ;  /* 0x00022a00ff023b82 */ /* 0x000ee20000000a00 */
[----:B-1----:R-:W-:Y:S04]  /*5d70*/  @P3 IMAD R0, R78, UR36, RZ ;  /* 0x000000244e003c24 */ /* 0x002fe8000f8e02ff */
[----:B---3--:R-:W-:Y:S05]  /*5d80*/  @P3 IMAD.WIDE R2, R0, 0x4, R2 ;  /* 0x0000000400023825 */ /* 0x008fea00078e0202 */
[----:B--2--5:R2:W5:Y:S02]  /*5d90*/  @P3 LDG.E R38, desc[UR4][R2.64] ;  /* 0x0000000402263981 */ /* 0x024564000c1e1900 */
[----:B--2---:R-:W3:Y:S02]  /*5da0*/  @!P3 LDC R38, c[0x0][0x8a0] ;  /* 0x00022800ff26bb82 */ /* 0x004ee40000000800 */
.L_x_95:
[----:B-----5:R-:W-:Y:S01]  /*5db0*/  FSETP.NEU.AND P3, PT, R41, RZ, PT ;  /* 0x000000ff2900720b */ /* 0x020fe20003f6d000 */
[----:B------:R-:W-:Y:S01]  /*5dc0*/  IMAD.SHL.U32 R47, R80, 0x2, RZ ;  /* 0x00000002502f7824 */ /* 0x000fe200078e00ff */
[----:B------:R-:W-:Y:S01]  /*5dd0*/  SEL R5, RZ, 0xffffffff, P2 ;  /* 0xffffffffff057807 */ /* 0x000fe20001000000 */
[----:B------:R-:W-:Y:S01]  /*5de0*/  BSSY B1, `(.L_x_96) ;  /* 0x0000044000017945 */ /* 0x000fe20003800000 */
[----:B------:R-:W-:Y:S01]  /*5df0*/  @P1 LOP3.LUT P2, RZ, R81, 0xff, RZ, 0xc0, !PT ;  /* 0x000000ff51ff1812 */ /* 0x000fe2000784c0ff */
[----:B------:R-:W-:Y:S01]  /*5e00*/  VIADD R97, R47, UR44 ;  /* 0x0000002c2f617c36 */ /* 0x000fe20008000000 */
[----:B------:R-:W-:Y:S01]  /*5e10*/  @P1 SEL R2, RZ, 0xffffffff, P3 ;  /* 0xffffffffff021807 */ /* 0x000fe20001800000 */
[----:B------:R-:W-:Y:S01]  /*5e20*/  IMAD.MOV.U32 R60, RZ, RZ, 0x1 ;  /* 0x00000001ff3c7424 */ /* 0x000fe200078e00ff */
[----:B------:R-:W-:Y:S01]  /*5e30*/  LOP3.LUT R91, R91, 0x1, RZ, 0x3c, !PT ;  /* 0x000000015b5b7812 */ /* 0x000fe200078e3cff */
[----:B------:R-:W-:Y:S01]  /*5e40*/  IMAD.MOV.U32 R46, RZ, RZ, RZ ;  /* 0x000000ffff2e7224 */ /* 0x000fe200078e00ff */
[----:B------:R-:W-:Y:S02]  /*5e50*/  @P0 SEL R2, R5, R2, !P2 ;  /* 0x0000000205020207 */ /* 0x000fe40005000000 */
[----:B------:R-:W-:Y:S02]  /*5e60*/  CS2R R74, SRZ ;  /* 0x00000000004a7805 */ /* 0x000fe4000001ff00 */
[----:B------:R-:W-:Y:S02]  /*5e70*/  LEA R98, R36, UR44, 0x3 ;  /* 0x0000002c24627c11 */ /* 0x000fe4000f8e18ff */
[----:B------:R-:W-:Y:S02]  /*5e80*/  CS2R R72, SRZ ;  /* 0x0000000000487805 */ /* 0x000fe4000001ff00 */
[----:B------:R-:W-:Y:S02]  /*5e90*/  @P1 LOP3.LUT R2, R2, 0x1, RZ, 0xc0, !PT ;  /* 0x0000000102021812 */ /* 0x000fe400078ec0ff */
[----:B------:R-:W-:Y:S02]  /*5ea0*/  CS2R R66, SRZ ;  /* 0x0000000000427805 */ /* 0x000fe4000001ff00 */
[----:B------:R-:W-:Y:S02]  /*5eb0*/  SHF.L.U32 R3, R90, 0x1f, RZ ;  /* 0x0000001f5a037819 */ /* 0x000fe400000006ff */
[----:B------:R-:W-:Y:S02]  /*5ec0*/  CS2R R64, SRZ ;  /* 0x0000000000407805 */ /* 0x000fe4000001ff00 */
[----:B------:R-:W-:Y:S02]  /*5ed0*/  ISETP.NE.U32.OR P6, PT, R2, 0x1, !P1 ;  /* 0x000000010200780c */ /* 0x000fe40004fc5470 */
[----:B------:R-:W-:Y:S02]  /*5ee0*/  CS2R R58, SRZ ;  /* 0x00000000003a7805 */ /* 0x000fe4000001ff00 */
[----:B------:R-:W-:Y:S02]  /*5ef0*/  PLOP3.LUT P2, PT, PT, PT, UP1, 0x80, 0x8 ;  /* 0x000000000008781c */ /* 0x000fe40003f4f018 */
[----:B------:R-:W-:Y:S02]  /*5f00*/  CS2R R56, SRZ ;  /* 0x0000000000387805 */ /* 0x000fe4000001ff00 */
[----:B------:R-:W-:Y:S02]  /*5f10*/  LEA.HI R39, R36, R36, RZ, 0x1 ;  /* 0x0000002424277211 */ /* 0x000fe400078f08ff */
[----:B------:R-:W-:Y:S02]  /*5f20*/  CS2R R50, SRZ ;  /* 0x0000000000327805 */ /* 0x000fe4000001ff00 */
[----:B------:R-:W-:Y:S02]  /*5f30*/  LOP3.LUT P4, R87, R81, 0xff, RZ, 0xc0, !PT ;  /* 0x000000ff51577812 */ /* 0x000fe4000788c0ff */
[----:B------:R-:W-:Y:S02]  /*5f40*/  CS2R R48, SRZ ;  /* 0x0000000000307805 */ /* 0x000fe4000001ff00 */
[----:B------:R-:W-:Y:S01]  /*5f50*/  SEL R2, RZ, 0xffffffff, P3 ;  /* 0xffffffffff027807 */ /* 0x000fe20001800000 */
[C---:B-1----:R-:W-:Y:S01]  /*5f60*/  IMAD.SHL.U32 R0, R39.reuse, 0x80, RZ ;  /* 0x0000008027007824 */ /* 0x042fe200078e00ff */
[----:B------:R-:W-:Y:S01]  /*5f70*/  LOP3.LUT R39, R39, 0xffe, RZ, 0xc0, !PT ;  /* 0x00000ffe27277812 */ /* 0x000fe200078ec0ff */
[----:B------:R-:W-:Y:S01]  /*5f80*/  VIADD R99, R97, 0x400 ;  /* 0x0000040061637836 */ /* 0x000fe20000000000 */
[----:B------:R-:W-:Y:S01]  /*5f90*/  P2R R95, PR, RZ, 0x40 ;  /* 0x00000040ff5f7803 */ /* 0x000fe20000000000 */
[----:B------:R-:W-:Y:S01]  /*5fa0*/  IMAD.IADD R96, R92, 0x1, R97 ;  /* 0x000000015c607824 */ /* 0x000fe200078e0261 */
[----:B------:R-:W-:Y:S01]  /*5fb0*/  @P6 SHF.L.U32 R4, R91, 0x1f, RZ ;  /* 0x0000001f5b046819 */ /* 0x000fe200000006ff */
[----:B------:R-:W-:Y:S01]  /*5fc0*/  IMAD.IADD R39, R36, 0x1, -R39 ;  /* 0x0000000124277824 */ /* 0x000fe200078e0a27 */
[----:B------:R-:W-:Y:S02]  /*5fd0*/  @P2 SEL R2, R5, R2, !P4 ;  /* 0x0000000205022207 */ /* 0x000fe40006000000 */
[----:B------:R-:W1:Y:S01]  /*5fe0*/  @P6 SYNCS.PHASECHK.TRANS64.TRYWAIT P1, [UR44+0x30], R4 ;  /* 0x00003004ff0065a7 */ /* 0x000e62000802112c */
[----:B------:R-:W-:Y:S02]  /*5ff0*/  LOP3.LUT R0, R0, 0xffffff00, RZ, 0xc0, !PT ;  /* 0xffffff0000007812 */ /* 0x000fe400078ec0ff */
[----:B------:R-:W-:Y:S03]  /*6000*/  LOP3.LUT R2, R2, 0x1, RZ, 0xc0, !PT ;  /* 0x0000000102027812 */ /* 0x000fe600078ec0ff */
[----:B------:R-:W-:Y:S01]  /*6010*/  IMAD.IADD R0, R37, 0x1, R0 ;  /* 0x0000000125007824 */ /* 0x000fe200078e0200 */
[----:B------:R-:W-:Y:S03]  /*6020*/  ISETP.NE.U32.AND P5, PT, R2, 0x1, PT ;  /* 0x000000010200780c */ /* 0x000fe60003fa5070 */
[----:B------:R-:W-:Y:S01]  /*6030*/  IMAD R39, R39, 0x100000, R0 ;  /* 0x0010000027277824 */ /* 0x000fe200078e0200 */
[----:B------:R-:W-:Y:S01]  /*6040*/  P2R R61, PR, RZ, 0x20 ;  /* 0x00000020ff3d7803 */ /* 0x000fe20000000000 */
[----:B------:R2:W4:Y:S01]  /*6050*/  SYNCS.PHASECHK.TRANS64.TRYWAIT P0, [R98+URZ+0xa0], R3 ;  /* 0x0000a003620075a7 */ /* 0x00052200080011ff */
[----:B-1----:R-:W-:Y:S01]  /*6060*/  @P6 SEL R60, RZ, 0x1, !P1 ;  /* 0x00000001ff3c6807 */ /* 0x002fe20004800000 */
[----:B--2---:R-:W-:Y:S06]  /*6070*/  @!P6 BRA `(.L_x_97) ;  /* 0x000000000068e947 */ /* 0x004fec0003800000 */
[C---:B------:R-:W-:Y:S01]  /*6080*/  @P5 IMAD R5, R93.reuse, 0x2, R99 ;  /* 0x000000025d055824 */ /* 0x040fe200078e0263 */
[----:B------:R-:W-:Y:S01]  /*6090*/  ISETP.NE.AND P1, PT, R60, RZ, PT ;  /* 0x000000ff3c00720c */ /* 0x000fe20003f25270 */
[----:B------:R-:W-:Y:S01]  /*60a0*/  @P5 IMAD R2, R93, 0x2, R97 ;  /* 0x000000025d025824 */ /* 0x000fe200078e0261 */
[----:B------:R-:W-:Y:S01]  /*60b0*/  BSSY B0, `(.L_x_98) ;  /* 0x000000e000007945 */ /* 0x000fe20003800000 */
[----:B------:R-:W-:Y:S01]  /*60c0*/  IMAD.MOV.U32 R74, RZ, RZ, RZ ;  /* 0x000000ffff4a7224 */ /* 0x000fe200078e00ff */
[----:B------:R-:W-:Y:S01]  /*60d0*/  CS2R R66, SRZ ;  /* 0x0000000000427805 */ /* 0x000fe2000001ff00 */
[----:B------:R-:W-:Y:S01]  /*60e0*/  @P5 IMAD.IADD R4, R92, 0x1, R5 ;  /* 0x000000015c045824 */ /* 0x000fe200078e0205 */
[----:B------:R-:W-:Y:S02]  /*60f0*/  CS2R R64, SRZ ;  /* 0x0000000000407805 */ /* 0x000fe4000001ff00 */
[----:B------:R-:W-:Y:S02]  /*6100*/  CS2R R72, SRZ ;  /* 0x0000000000487805 */ /* 0x000fe4000001ff00 */
[----:B------:R-:W-:Y:S02]  /*6110*/  CS2R R50, SRZ ;  /* 0x0000000000327805 */ /* 0x000fe4000001ff00 */
[----:B------:R-:W-:Y:S02]  /*6120*/  CS2R R48, SRZ ;  /* 0x0000000000307805 */ /* 0x000fe4000001ff00 */
[----:B------:R-:W-:Y:S02]  /*6130*/  CS2R R58, SRZ ;  /* 0x00000000003a7805 */ /* 0x000fe4000001ff00 */
[----:B------:R-:W-:Y:S01]  /*6140*/  CS2R R56, SRZ ;  /* 0x0000000000387805 */ /* 0x000fe2000001ff00 */
[----:B------:R-:W-:Y:S06]  /*6150*/  @P1 BRA `(.L_x_99) ;  /* 0x00000000000c1947 */ /* 0x000fec0003800000 */
[----:B------:R-:W-:Y:S04]  /*6160*/  SHF.L.U32 R5, R91, 0x1f, RZ ;  /* 0x0000001f5b057819 */ /* 0x000fe800000006ff */
[----:B------:R-:W1:Y:S02]  /*6170*/  SYNCS.PHASECHK.TRANS64.TRYWAIT P1, [UR44+0x30], R5 ;  /* 0x00003005ff0075a7 */ /* 0x000e64000802112c */
[----:B-1----:R-:W-:Y:S05]  /*6180*/  @!P1 BRA `(.L_x_100) ;  /* 0x0000003c00809947 */ /* 0x002fea0003800000 */
.L_x_99:
[----:B------:R-:W-:Y:S05]  /*6190*/  BSYNC B0 ;  /* 0x0000000000007941 */ /* 0x000fea0003800000 */
.L_x_98:
[----:B------:R-:W-:Y:S01]  /*61a0*/  ISETP.NE.AND P1, PT, R61, RZ, PT ;  /* 0x000000ff3d00720c */ /* 0x000fe20003f25270 */
[----:B------:R-:W-:Y:S11]  /*61b0*/  HFMA2 R46, -RZ, RZ, 0, 5.9604644775390625e-08 ;  /* 0x00000001ff2e7431 */ /* 0x000ff600000001ff */
[----:B------:R-:W-:Y:S01]  /*61c0*/  @!UPT UIADD3 URZ, UPT, UPT, URZ, URZ, URZ ;  /* 0x000000fffffff290 */ /* 0x000fe2000fffe0ff */
[----:B------:R-:W-:Y:S05]  /*61d0*/  @P1 WARPSYNC.ALL ;  /* 0x0000000000001948 */ /* 0x000fea0003800000 */
[----:B------:R2:W1:Y:S04]  /*61e0*/  @P1 LDSM.16.M88.4 R64, [R2+0x400] ;  /* 0x000400000240183b */ /* 0x0004680000000200 */
[----:B------:R2:W1:Y:S04]  /*61f0*/  @P1 LDSM.16.M88.4 R72, [R4] ;  /* 0x000000000448183b */ /* 0x0004680000000200 */
[----:B------:R2:W1:Y:S04]  /*6200*/  @P1 LDSM.16.M88.4 R48, [R47+UR44+0x400] ;  /* 0x0004002c2f30183b */ /* 0x0004680008000200 */
[----:B------:R2:W1:Y:S02]  /*6210*/  @P1 LDSM.16.M88.4 R56, [R96+0x400] ;  /* 0x000400006038183b */ /* 0x0004640000000200 */
.L_x_97:
[----:B------:R-:W-:Y:S05]  /*6220*/  BSYNC B1 ;  /* 0x0000000000017941 */ /* 0x000fea0003800000 */
.L_x_96:
[----:B-1----:R-:W-:Y:S04]  /*6230*/  SHF.R.U32.HI R5, RZ, 0x15, R39 ;  /* 0x00000015ff057819 */ /* 0x002fe80000011627 */
[----:B------:R-:W-:Y:S01]  /*6240*/  LOP3.LUT P1, RZ, R5, 0x3, R82, 0x48, !PT ;  /* 0x0000000305ff7812 */ /* 0x000fe20007824852 */
[----:B------:R-:W-:Y:S01]  /*6250*/  @!UPT UIADD3 URZ, UPT, UPT, URZ, URZ, URZ ;  /* 0x000000fffffff290 */ /* 0x000fe2000fffe0ff */
[----:B----4-:R-:W-:Y:S11]  /*6260*/  @P0 BRA `(.L_x_101) ;  /* 0x0000000000080947 */ /* 0x010ff60003800000 */
[----:B------:R-:W1:Y:S02]  /*6270*/  SYNCS.PHASECHK.TRANS64.TRYWAIT P0, [R98+URZ+0xa0], R3 ;  /* 0x0000a003620075a7 */ /* 0x000e6400080011ff */
[----:B-1----:R-:W-:Y:S05]  /*6280*/  @!P0 BRA `(.L_x_102) ;  /* 0x0000003c00588947 */ /* 0x002fea0003800000 */
.L_x_101:
[----:B------:R-:W-:Y:S05]  /*6290*/  @!P1 BRA `(.L_x_103) ;  /* 0x0000000000409947 */ /* 0x000fea0003800000 */
[----:B------:R-:W4:Y:S01]  /*62a0*/  LDCU.64 UR8, c[0x4][0x70] ;  /* 0x01000e00ff0877ac */ /* 0x000f220008000a00 */
[----:B-1----:R-:W-:Y:S01]  /*62b0*/  MOV R3, 0x0 ;  /* 0x0000000000037802 */ /* 0x002fe20000000f00 */
[----:B------:R-:W-:Y:S02]  /*62c0*/  HFMA2 R12, -RZ, RZ, 0, 5.9604644775390625e-08 ;  /* 0x00000001ff0c7431 */ /* 0x000fe400000001ff */
[----:B------:R-:W-:Y:S02]  /*62d0*/  IMAD.MOV.U32 R8, RZ, RZ, 0x192 ;  /* 0x00000192ff087424 */ /* 0x000fe400078e00ff */
[----:B------:R-:W-:Y:S01]  /*62e0*/  IMAD.MOV.U32 R13, RZ, RZ, RZ ;  /* 0x000000ffff0d7224 */ /* 0x000fe200078e00ff */
[----:B------:R-:W1:Y:S01]  /*62f0*/  LDCU.64 UR6, c[0x4][0x78] ;  /* 0x01000f00ff0677ac */ /* 0x000e620008000a00 */
[----:B--2---:R-:W2:Y:S01]  /*6300*/  LDC.64 R2, c[0x4][R3] ;  /* 0x0100000003027b82 */ /* 0x004ea20000000a00 */
[----:B------:R-:W5:Y:S01]  /*6310*/  LDCU.64 UR4, c[0x4][0x10] ;  /* 0x01000200ff0477ac */ /* 0x000f620008000a00 */
[----:B----4-:R-:W-:Y:S01]  /*6320*/  MOV R5, UR9 ;  /* 0x0000000900057c02 */ /* 0x010fe20008000f00 */
[----:B------:R-:W-:Y:S01]  /*6330*/  IMAD.U32 R4, RZ, RZ, UR8 ;  /* 0x00000008ff047e24 */ /* 0x000fe2000f8e00ff */
[----:B-1----:R-:W-:Y:S01]  /*6340*/  MOV R7, UR7 ;  /* 0x0000000700077c02 */ /* 0x002fe20008000f00 */
[----:B------:R-:W-:Y:S01]  /*6350*/  IMAD.U32 R6, RZ, RZ, UR6 ;  /* 0x00000006ff067e24 */ /* 0x000fe2000f8e00ff */
[----:B-----5:R-:W-:Y:S01]  /*6360*/  MOV R11, UR5 ;  /* 0x00000005000b7c02 */ /* 0x020fe20008000f00 */
[----:B------:R-:W-:Y:S02]  /*6370*/  IMAD.U32 R10, RZ, RZ, UR4 ;  /* 0x00000004ff0a7e24 */ /* 0x000fe4000f8e00ff */
[----:B------:R-:W-:Y:S07]  /*6380*/  LEPC R20, `(.L_x_103) ;  /* 0x000000001014794e */ /* 0x000fee0000000000 */
[----:B--23--:R-:W-:Y:S05]  /*6390*/  CALL.ABS.NOINC R2 ;  /* 0x0000000002007343 */ /* 0x00cfea0003c00000 */
.L_x_103:
[----:B------:R-:W-:Y:S05]  /*63a0*/  WARPSYNC.ALL ;  /* 0x0000000000007948 */ /* 0x000fea0003800000 */
[----:B------:R-:W-:Y:S01]  /*63b0*/  R2UR UR4, R39 ;  /* 0x00000000270472ca */ /* 0x000fe200000e0000 */
[--C-:B------:R-:W-:Y:S01]  /*63c0*/  HADD2.F32 R40, -RZ, R48.reuse.H0_H0 ;  /* 0x20000030ff287230 */ /* 0x100fe20000004100 */
[----:B------:R-:W-:Y:S01]  /*63d0*/  SHF.L.U32 R62, R93, 0x1, RZ ;  /* 0x000000015d3e7819 */ /* 0x000fe200000006ff */
[----:B------:R-:W-:Y:S01]  /*63e0*/  HADD2.F32 R43, -RZ, R48.H1_H1 ;  /* 0x30000030ff2b7230 */ /* 0x000fe20000004100 */
[----:B------:R-:W-:Y:S01]  /*63f0*/  ISETP.NE.AND P0, PT, R94, RZ, PT ;  /* 0x000000ff5e00720c */ /* 0x000fe20003f05270 */
[----:B------:R-:W-:Y:S01]  /*6400*/  HADD2.F32 R42, -RZ, R49.H0_H0 ;  /* 0x20000031ff2a7230 */ /* 0x000fe20000004100 */
[----:B------:R-:W-:Y:S01]  /*6410*/  IADD3 R99, PT, PT, R99, R62, RZ ;  /* 0x0000003e63637210 */ /* 0x000fe20007ffe0ff */
[----:B------:R-:W-:Y:S01]  /*6420*/  HADD2.F32 R45, -RZ, R51.H0_H0 ;  /* 0x20000033ff2d7230 */ /* 0x000fe20000004100 */
[----:B------:R-:W-:Y:S02]  /*6430*/  BSSY.RECONVERGENT B0, `(.L_x_104) ;  /* 0x0000085000007945 */ /* 0x000fe40003800200 */
[----:B------:R-:W-:Y:S03]  /*6440*/  IADD3 R100, PT, PT, R92, R99, RZ ;  /* 0x000000635c647210 */ /* 0x000fe60007ffe0ff */
[----:B--2---:R-:W3:Y:S02]  /*6450*/  LDTM.16dp256bit.x8 R4, tmem[UR4] ;  /* 0x00000004000479ee */ /* 0x004ee400081a0000 */
[C---:B---3--:R-:W-:Y:S01]  /*6460*/  FMUL R0, R38.reuse, R4 ;  /* 0x0000000426007220 */ /* 0x048fe20000400000 */
[C---:B------:R-:W-:Y:S01]  /*6470*/  FMUL R2, R38.reuse, R5 ;  /* 0x0000000526027220 */ /* 0x040fe20000400000 */
[C---:B-1----:R-:W-:Y:S01]  /*6480*/  FMUL R3, R38.reuse, R6 ;  /* 0x0000000626037220 */ /* 0x042fe20000400000 */
[C---:B------:R-:W-:Y:S01]  /*6490*/  FMUL R7, R38.reuse, R7 ;  /* 0x0000000726077220 */ /* 0x040fe20000400000 */
[C---:B------:R-:W-:Y:S01]  /*64a0*/  FFMA R0, R41.reuse, R40, R0 ;  /* 0x0000002829007223 */ /* 0x040fe20000000000 */
[----:B------:R-:W-:Y:S02]  /*64b0*/  HADD2.F32 R40, -RZ, R49.H1_H1 ;  /* 0x30000031ff287230 */ /* 0x000fe40000004100 */
[C---:B------:R-:W-:Y:S01]  /*64c0*/  FFMA R2, R41.reuse, R43, R2 ;  /* 0x0000002b29027223 */ /* 0x040fe20000000002 */
[C---:B------:R-:W-:Y:S01]  /*64d0*/  FFMA R3, R41.reuse, R42, R3 ;  /* 0x0000002a29037223 */ /* 0x040fe20000000003 */
[--C-:B------:R-:W-:Y:S02]  /*64e0*/  HADD2.F32 R43, -RZ, R50.reuse.H0_H0 ;  /* 0x20000032ff2b7230 */ /* 0x100fe40000004100 */
[----:B------:R-:W-:Y:S01]  /*64f0*/  FMUL R4, R38, R8 ;  /* 0x0000000826047220 */ /* 0x000fe20000400000 */
[----:B------:R-:W-:Y:S01]  /*6500*/  HADD2.F32 R42, -RZ, R50.H1_H1 ;  /* 0x30000032ff2a7230 */ /* 0x000fe20000004100 */
[----:B------:R-:W-:Y:S01]  /*6510*/  F2FP.F16.F32.PACK_AB R52, R2, R0 ;  /* 0x000000000234723e */ /* 0x000fe200000000ff */
[C---:B------:R-:W-:Y:S01]  /*6520*/  FFMA R7, R41.reuse, R40, R7 ;  /* 0x0000002829077223 */ /* 0x040fe20000000007 */
[----:B------:R-:W-:Y:S01]  /*6530*/  FFMA R4, R41, R43, R4 ;  /* 0x0000002b29047223 */ /* 0x000fe20000000004 */
[C---:B------:R-:W-:Y:S01]  /*6540*/  FMUL R5, R38.reuse, R9 ;  /* 0x0000000926057220 */ /* 0x040fe20000400000 */
[C---:B------:R-:W-:Y:S01]  /*6550*/  FMUL R6, R38.reuse, R10 ;  /* 0x0000000a26067220 */ /* 0x040fe20000400000 */
[----:B------:R-:W-:Y:S01]  /*6560*/  HADD2.F32 R40, -RZ, R51.H1_H1 ;  /* 0x30000033ff287230 */ /* 0x000fe20000004100 */
[----:B------:R-:W-:Y:S01]  /*6570*/  F2FP.F16.F32.PACK_AB R53, R7, R3 ;  /* 0x000000030735723e */ /* 0x000fe200000000ff */
[C---:B------:R-:W-:Y:S01]  /*6580*/  FFMA R5, R41.reuse, R42, R5 ;  /* 0x0000002a29057223 */ /* 0x040fe20000000005 */
[----:B------:R-:W-:Y:S01]  /*6590*/  FFMA R6, R41, R45, R6 ;  /* 0x0000002d29067223 */ /* 0x000fe20000000006 */
[C---:B------:R-:W-:Y:S01]  /*65a0*/  FMUL R11, R38.reuse, R11 ;  /* 0x0000000b260b7220 */ /* 0x040fe20000400000 */
[--C-:B------:R-:W-:Y:S02]  /*65b0*/  HADD2.F32 R43, -RZ, R56.reuse.H0_H0 ;  /* 0x20000038ff2b7230 */ /* 0x100fe40000004100 */
[C---:B------:R-:W-:Y:S01]  /*65c0*/  FMUL R8, R38.reuse, R12 ;  /* 0x0000000c26087220 */ /* 0x040fe20000400000 */
[----:B------:R-:W-:Y:S01]  /*65d0*/  F2FP.F16.F32.PACK_AB R54, R5, R4 ;  /* 0x000000040536723e */ /* 0x000fe200000000ff */
[C---:B------:R-:W-:Y:S01]  /*65e0*/  FFMA R11, R41.reuse, R40, R11 ;  /* 0x00000028290b7223 */ /* 0x040fe2000000000b */
[----:B------:R-:W-:Y:S02]  /*65f0*/  HADD2.F32 R40, -RZ, R56.H1_H1 ;  /* 0x30000038ff287230 */ /* 0x000fe40000004100 */
[----:B------:R-:W-:Y:S01]  /*6600*/  FFMA R8, R41, R43, R8 ;  /* 0x0000002b29087223 */ /* 0x000fe20000000008 */
[C---:B------:R-:W-:Y:S01]  /*6610*/  FMUL R9, R38.reuse, R13 ;  /* 0x0000000d26097220 */ /* 0x040fe20000400000 */
[--C-:B------:R-:W-:Y:S01]  /*6620*/  HADD2.F32 R45, -RZ, R57.reuse.H0_H0 ;  /* 0x20000039ff2d7230 */ /* 0x100fe20000004100 */
[----:B------:R-:W-:Y:S01]  /*6630*/  F2FP.F16.F32.PACK_AB R55, R11, R6 ;  /* 0x000000060b37723e */ /* 0x000fe200000000ff */
[C---:B------:R-:W-:Y:S01]  /*6640*/  FMUL R10, R38.reuse, R14 ;  /* 0x0000000e260a7220 */ /* 0x040fe20000400000 */
[----:B------:R-:W-:Y:S02]  /*6650*/  HADD2.F32 R42, -RZ, R57.H1_H1 ;  /* 0x30000039ff2a7230 */ /* 0x000fe40000004100 */
[C---:B------:R-:W-:Y:S01]  /*6660*/  FFMA R9, R41.reuse, R40, R9 ;  /* 0x0000002829097223 */ /* 0x040fe20000000009 */
[C---:B------:R-:W-:Y:S01]  /*6670*/  FMUL R15, R38.reuse, R15 ;  /* 0x0000000f260f7220 */ /* 0x040fe20000400000 */
[----:B------:R1:W-:Y:S01]  /*6680*/  STSM.16.M88.4 [R97+0x400], R52 ;  /* 0x0004003461007844 */ /* 0x0003e20000000200 */
[----:B------:R-:W-:Y:S01]  /*6690*/  FFMA R10, R41, R45, R10 ;  /* 0x0000002d290a7223 */ /* 0x000fe2000000000a */
[--C-:B------:R-:W-:Y:S01]  /*66a0*/  HADD2.F32 R40, -RZ, R58.reuse.H0_H0 ;  /* 0x2000003aff287230 */ /* 0x100fe20000004100 */
[----:B------:R-:W-:Y:S01]  /*66b0*/  F2FP.F16.F32.PACK_AB R68, R9, R8 ;  /* 0x000000080944723e */ /* 0x000fe200000000ff */
[----:B------:R-:W-:Y:S01]  /*66c0*/  FFMA R15, R41, R42, R15 ;  /* 0x0000002a290f7223 */ /* 0x000fe2000000000f */
[C---:B------:R-:W-:Y:S01]  /*66d0*/  FMUL R12, R38.reuse, R16 ;  /* 0x00000010260c7220 */ /* 0x040fe20000400000 */
[----:B------:R-:W-:Y:S02]  /*66e0*/  HADD2.F32 R42, -RZ, R58.H1_H1 ;  /* 0x3000003aff2a7230 */ /* 0x000fe40000004100 */
[C---:B------:R-:W-:Y:S01]  /*66f0*/  FMUL R13, R38.reuse, R17 ;  /* 0x00000011260d7220 */ /* 0x040fe20000400000 */
[--C-:B------:R-:W-:Y:S01]  /*6700*/  HADD2.F32 R43, -RZ, R59.reuse.H0_H0 ;  /* 0x2000003bff2b7230 */ /* 0x100fe20000004100 */
[----:B------:R-:W-:Y:S01]  /*6710*/  F2FP.F16.F32.PACK_AB R69, R15, R10 ;  /* 0x0000000a0f45723e */ /* 0x000fe200000000ff */
[C---:B------:R-:W-:Y:S01]  /*6720*/  FFMA R12, R41.reuse, R40, R12 ;  /* 0x00000028290c7223 */ /* 0x040fe2000000000c */
[----:B------:R-:W-:Y:S01]  /*6730*/  FFMA R13, R41, R42, R13 ;  /* 0x0000002a290d7223 */ /* 0x000fe2000000000d */
[C---:B------:R-:W-:Y:S01]  /*6740*/  FMUL R14, R38.reuse, R18 ;  /* 0x00000012260e7220 */ /* 0x040fe20000400000 */
[----:B------:R-:W-:Y:S02]  /*6750*/  HADD2.F32 R40, -RZ, R59.H1_H1 ;  /* 0x3000003bff287230 */ /* 0x000fe40000004100 */
[C---:B------:R-:W-:Y:S01]  /*6760*/  FMUL R19, R38.reuse, R19 ;  /* 0x0000001326137220 */ /* 0x040fe20000400000 */
[C---:B------:R-:W-:Y:S01]  /*6770*/  FMUL R16, R38.reuse, R20 ;  /* 0x0000001426107220 */ /* 0x040fe20000400000 */
[----:B------:R-:W-:Y:S01]  /*6780*/  F2FP.F16.F32.PACK_AB R70, R13, R12 ;  /* 0x0000000c0d46723e */ /* 0x000fe200000000ff */
[C---:B------:R-:W-:Y:S01]  /*6790*/  FFMA R14, R41.reuse, R43, R14 ;  /* 0x0000002b290e7223 */ /* 0x040fe2000000000e */
[--C-:B------:R-:W-:Y:S02]  /*67a0*/  HADD2.F32 R43, -RZ, R64.reuse.H0_H0 ;  /* 0x20000040ff2b7230 */ /* 0x100fe40000004100 */
[C---:B------:R-:W-:Y:S01]  /*67b0*/  FFMA R19, R41.reuse, R40, R19 ;  /* 0x0000002829137223 */ /* 0x040fe20000000013 */
[----:B------:R-:W-:Y:S02]  /*67c0*/  HADD2.F32 R42, -RZ, R64.H1_H1 ;  /* 0x30000040ff2a7230 */ /* 0x000fe40000004100 */
[C---:B------:R-:W-:Y:S01]  /*67d0*/  FMUL R17, R38.reuse, R21 ;  /* 0x0000001526117220 */ /* 0x040fe20000400000 */
[--C-:B------:R-:W-:Y:S02]  /*67e0*/  HADD2.F32 R45, -RZ, R65.reuse.H0_H0 ;  /* 0x20000041ff2d7230 */ /* 0x100fe40000004100 */
[----:B------:R-:W-:Y:S01]  /*67f0*/  FFMA R16, R41, R43, R16 ;  /* 0x0000002b29107223 */ /* 0x000fe20000000010 */
[----:B------:R-:W-:Y:S01]  /*6800*/  F2FP.F16.F32.PACK_AB R71, R19, R14 ;  /* 0x0000000e1347723e */ /* 0x000fe200000000ff */
[----:B------:R-:W-:Y:S01]  /*6810*/  FFMA R17, R41, R42, R17 ;  /* 0x0000002a29117223 */ /* 0x000fe20000000011 */
[C---:B------:R-:W-:Y:S01]  /*6820*/  FMUL R18, R38.reuse, R22 ;  /* 0x0000001626127220 */ /* 0x040fe20000400000 */
[----:B------:R-:W-:Y:S02]  /*6830*/  HADD2.F32 R40, -RZ, R65.H1_H1 ;  /* 0x30000041ff287230 */ /* 0x000fe40000004100 */
[C---:B------:R-:W-:Y:S01]  /*6840*/  FMUL R23, R38.reuse, R23 ;  /* 0x0000001726177220 */ /* 0x040fe20000400000 */
[----:B------:R1:W-:Y:S01]  /*6850*/  STSM.16.M88.4 [R96+0x400], R68 ;  /* 0x0004004460007844 */ /* 0x0003e20000000200 */
[----:B------:R-:W-:Y:S01]  /*6860*/  F2FP.F16.F32.PACK_AB R104, R17, R16 ;  /* 0x000000101168723e */ /* 0x000fe200000000ff */
[C---:B------:R-:W-:Y:S01]  /*6870*/  FFMA R18, R41.reuse, R45, R18 ;  /* 0x0000002d29127223 */ /* 0x040fe20000000012 */
[----:B------:R-:W-:Y:S01]  /*6880*/  FFMA R23, R41, R40, R23 ;  /* 0x0000002829177223 */ /* 0x000fe20000000017 */
[--C-:B------:R-:W-:Y:S02]  /*6890*/  HADD2.F32 R43, -RZ, R66.reuse.H0_H0 ;  /* 0x20000042ff2b7230 */ /* 0x100fe40000004100 */
[C---:B------:R-:W-:Y:S01]  /*68a0*/  FMUL R20, R38.reuse, R24 ;  /* 0x0000001826147220 */ /* 0x040fe20000400000 */
[----:B------:R-:W-:Y:S02]  /*68b0*/  HADD2.F32 R40, -RZ, R66.H1_H1 ;  /* 0x30000042ff287230 */ /* 0x000fe40000004100 */
[C---:B------:R-:W-:Y:S01]  /*68c0*/  FMUL R21, R38.reuse, R25 ;  /* 0x0000001926157220 */ /* 0x040fe20000400000 */
[--C-:B------:R-:W-:Y:S01]  /*68d0*/  HADD2.F32 R45, -RZ, R67.reuse.H0_H0 ;  /* 0x20000043ff2d7230 */ /* 0x100fe20000004100 */
[----:B------:R-:W-:Y:S01]  /*68e0*/  F2FP.F16.F32.PACK_AB R105, R23, R18 ;  /* 0x000000121769723e */ /* 0x000fe200000000ff */
[C---:B------:R-:W-:Y:S01]  /*68f0*/  FFMA R20, R41.reuse, R43, R20 ;  /* 0x0000002b29147223 */ /* 0x040fe20000000014 */
[C---:B------:R-:W-:Y:S01]  /*6900*/  FFMA R21, R41.reuse, R40, R21 ;  /* 0x0000002829157223 */ /* 0x040fe20000000015 */
[C---:B------:R-:W-:Y:S01]  /*6910*/  FMUL R22, R38.reuse, R26 ;  /* 0x0000001a26167220 */ /* 0x040fe20000400000 */
[----:B------:R-:W-:Y:S02]  /*6920*/  HADD2.F32 R42, -RZ, R67.H1_H1 ;  /* 0x30000043ff2a7230 */ /* 0x000fe40000004100 */
[C---:B------:R-:W-:Y:S01]  /*6930*/  FMUL R27, R38.reuse, R27 ;  /* 0x0000001b261b7220 */ /* 0x040fe20000400000 */
[--C-:B------:R-:W-:Y:S02]  /*6940*/  HADD2.F32 R40, -RZ, R72.reuse.H0_H0 ;  /* 0x20000048ff287230 */ /* 0x100fe40000004100 */
[C---:B------:R-:W-:Y:S01]  /*6950*/  FFMA R22, R41.reuse, R45, R22 ;  /* 0x0000002d29167223 */ /* 0x040fe20000000016 */
[C---:B------:R-:W-:Y:S01]  /*6960*/  FMUL R24, R38.reuse, R28 ;  /* 0x0000001c26187220 */ /* 0x040fe20000400000 */
[C---:B------:R-:W-:Y:S01]  /*6970*/  FFMA R27, R41.reuse, R42, R27 ;  /* 0x0000002a291b7223 */ /* 0x040fe2000000001b */
[----:B------:R-:W-:Y:S02]  /*6980*/  HADD2.F32 R42, -RZ, R72.H1_H1 ;  /* 0x30000048ff2a7230 */ /* 0x000fe40000004100 */
[C---:B------:R-:W-:Y:S01]  /*6990*/  FMUL R25, R38.reuse, R29 ;  /* 0x0000001d26197220 */ /* 0x040fe20000400000 */
[--C-:B------:R-:W-:Y:S02]  /*69a0*/  HADD2.F32 R43, -RZ, R73.reuse.H0_H0 ;  /* 0x20000049ff2b7230 */ /* 0x100fe40000004100 */
[C---:B------:R-:W-:Y:S01]  /*69b0*/  FMUL R26, R38.reuse, R30 ;  /* 0x0000001e261a7220 */ /* 0x040fe20000400000 */
[C---:B------:R-:W-:Y:S01]  /*69c0*/  FFMA R24, R41.reuse, R40, R24 ;  /* 0x0000002829187223 */ /* 0x040fe20000000018 */
[----:B------:R-:W-:Y:S02]  /*69d0*/  HADD2.F32 R40, -RZ, R73.H1_H1 ;  /* 0x30000049ff287230 */ /* 0x000fe40000004100 */
[C---:B------:R-:W-:Y:S01]  /*69e0*/  FFMA R25, R41.reuse, R42, R25 ;  /* 0x0000002a29197223 */ /* 0x040fe20000000019 */
[C---:B------:R-:W-:Y:S01]  /*69f0*/  FMUL R31, R38.reuse, R31 ;  /* 0x0000001f261f7220 */ /* 0x040fe20000400000 */
[C---:B------:R-:W-:Y:S01]  /*6a00*/  FFMA R26, R41.reuse, R43, R26 ;  /* 0x0000002b291a7223 */ /* 0x040fe2000000001a */
[--C-:B------:R-:W-:Y:S02]  /*6a10*/  HADD2.F32 R43, -RZ, R74.reuse.H0_H0 ;  /* 0x2000004aff2b7230 */ /* 0x100fe40000004100 */
[C---:B------:R-:W-:Y:S01]  /*6a20*/  FMUL R28, R38.reuse, R32 ;  /* 0x00000020261c7220 */ /* 0x040fe20000400000 */
[----:B------:R-:W-:Y:S02]  /*6a30*/  HADD2.F32 R42, -RZ, R74.H1_H1 ;  /* 0x3000004aff2a7230 */ /* 0x000fe40000004100 */
[C---:B------:R-:W-:Y:S01]  /*6a40*/  FFMA R31, R41.reuse, R40, R31 ;  /* 0x00000028291f7223 */ /* 0x040fe2000000001f */
[C---:B------:R-:W-:Y:S01]  /*6a50*/  FMUL R29, R38.reuse, R33 ;  /* 0x00000021261d7220 */ /* 0x040fe20000400000 */
[--C-:B------:R-:W-:Y:S02]  /*6a60*/  HADD2.F32 R45, -RZ, R75.reuse.H0_H0 ;  /* 0x2000004bff2d7230 */ /* 0x100fe40000004100 */
[C---:B------:R-:W-:Y:S01]  /*6a70*/  FMUL R30, R38.reuse, R34 ;  /* 0x00000022261e7220 */ /* 0x040fe20000400000 */
[----:B------:R-:W-:Y:S02]  /*6a80*/  HADD2.F32 R40, -RZ, R75.H1_H1 ;  /* 0x3000004bff287230 */ /* 0x000fe40000004100 */
[----:B------:R-:W-:Y:S01]  /*6a90*/  FMUL R35, R38, R35 ;  /* 0x0000002326237220 */ /* 0x000fe20000400000 */
[C---:B------:R-:W-:Y:S01]  /*6aa0*/  FFMA R28, R41.reuse, R43, R28 ;  /* 0x0000002b291c7223 */ /* 0x040fe2000000001c */
[C---:B------:R-:W-:Y:S01]  /*6ab0*/  FFMA R29, R41.reuse, R42, R29 ;  /* 0x0000002a291d7223 */ /* 0x040fe2000000001d */
[C---:B------:R-:W-:Y:S01]  /*6ac0*/  FFMA R30, R41.reuse, R45, R30 ;  /* 0x0000002d291e7223 */ /* 0x040fe2000000001e */
[----:B------:R-:W-:Y:S01]  /*6ad0*/  FFMA R35, R41, R40, R35 ;  /* 0x0000002829237223 */ /* 0x000fe20000000023 */
[----:B------:R-:W-:Y:S02]  /*6ae0*/  F2FP.F16.F32.PACK_AB R106, R21, R20 ;  /* 0x00000014156a723e */ /* 0x000fe400000000ff */
[----:B------:R-:W-:Y:S02]  /*6af0*/  F2FP.F16.F32.PACK_AB R107, R27, R22 ;  /* 0x000000161b6b723e */ /* 0x000fe400000000ff */
[----:B------:R-:W-:Y:S02]  /*6b00*/  F2FP.F16.F32.PACK_AB R108, R25, R24 ;  /* 0x00000018196c723e */ /* 0x000fe400000000ff */
[----:B------:R-:W-:Y:S01]  /*6b10*/  F2FP.F16.F32.PACK_AB R109, R31, R26 ;  /* 0x0000001a1f6d723e */ /* 0x000fe200000000ff */
[----:B------:R1:W-:Y:S01]  /*6b20*/  STSM.16.M88.4 [R99], R104 ;  /* 0x0000006863007844 */ /* 0x0003e20000000200 */
[----:B------:R-:W-:Y:S02]  /*6b30*/  F2FP.F16.F32.PACK_AB R110, R29, R28 ;  /* 0x0000001c1d6e723e */ /* 0x000fe400000000ff */
[----:B------:R-:W-:Y:S05]  /*6b40*/  F2FP.F16.F32.PACK_AB R111, R35, R30 ;  /* 0x0000001e236f723e */ /* 0x000fea00000000ff */
[----:B------:R1:W-:Y:S01]  /*6b50*/  STSM.16.M88.4 [R100], R108 ;  /* 0x0000006c64007844 */ /* 0x0003e20000000200 */
[----:B------:R-:W-:Y:S01]  /*6b60*/  @!PT LDS RZ, [RZ] ;  /* 0x00000000fffff984 */ /* 0x000fe20000000800 */
[----:B------:R-:W-:Y:S01]  /*6b70*/  @!PT LDS RZ, [RZ] ;  /* 0x00000000fffff984 */ /* 0x000fe20000000800 */
[----:B------:R-:W-:Y:S01]  /*6b80*/  @!PT LDS RZ, [RZ] ;  /* 0x00000000fffff984 */ /* 0x000fe20000000800 */
[----:B------:R-:W-:Y:S01]  /*6b90*/  @!PT LDS RZ, [RZ] ;  /* 0x00000000fffff984 */ /* 0x000fe20000000800 */
[----:B------:R2:W-:Y:S07]  /*6ba0*/  MEMBAR.ALL.CTA ;  /* 0x0000000000007992 */ /* 0x0005ee0000008000 */
[----:B--2---:R-:W2:Y:S02]  /*6bb0*/  FENCE.VIEW.ASYNC.S ;  /* 0x00000000000073c6 */ /* 0x004ea40000000000 */
[----:B--2---:R-:W-:Y:S06]  /*6bc0*/  BAR.SYNC.DEFER_BLOCKING 0x1, 0x80 ;  /* 0x0042000000007b1d */ /* 0x004fec0000010000 */
[----:B------:R-:W-:Y:S05]  /*6bd0*/  @P0 BRA `(.L_x_105) ;  /* 0x0000000000280947 */ /* 0x000fea0003800000 */
[----:B------:R-:W2:Y:S01]  /*6be0*/  LDCU.64 UR6, c[0x0][0x348] ;  /* 0x00006900ff0677ac */ /* 0x000ea20008000a00 */
[----:B------:R-:W-:Y:S01]  /*6bf0*/  UIADD3 UR4, UPT, UPT, UR44, 0x400, URZ ;  /* 0x000004002c047890 */ /* 0x000fe2000fffe0ff */
[----:B------:R-:W-:Y:S05]  /*6c00*/  UMOV UR51, UR36 ;  /* 0x0000002400337c82 */ /* 0x000fea0008000000 */
[----:B------:R-:W-:Y:S04]  /*6c10*/  MOV R86, UR4 ;  /* 0x0000000400567c02 */ /* 0x000fe80008000f00 */
[----:B------:R-:W-:Y:S01]  /*6c20*/  R2UR UR48, R86 ;  /* 0x00000000563072ca */ /* 0x000fe200000e0000 */
[----:B--2---:R-:W-:Y:S04]  /*6c30*/  UIADD3 UR4, UP0, UPT, UR6, 0x680, URZ ;  /* 0x0000068006047890 */ /* 0x004fe8000ff1e0ff */
[----:B------:R-:W-:Y:S09]  /*6c40*/  UIADD3.X UR5, UPT, UPT, URZ, UR7, URZ, UP0, !UPT ;  /* 0x00000007ff057290 */ /* 0x000ff200087fe4ff */
[----:B------:R2:W-:Y:S01]  /*6c50*/  UTMASTG.3D [UR48], [UR4] ;  /* 0x00000030040073b5 */ /* 0x0005e20008010000 */
[----:B------:R0:W-:Y:S01]  /*6c60*/  UTMACMDFLUSH ;  /* 0x00000000000079b7 */ /* 0x0001e20000000000 */
[----:B--2---:R-:W-:Y:S04]  /*6c70*/  DEPBAR.LE SB0, 0x1 ;  /* 0x000080400000791a */ /* 0x004fe80000000000 */
.L_x_105:
[----:B------:R-:W-:Y:S05]  /*6c80*/  BSYNC.RECONVERGENT B0 ;  /* 0x0000000000007941 */ /* 0x000fea0003800200 */
.L_x_104:
[----:B------:R-:W-:Y:S01]  /*6c90*/  BAR.SYNC.DEFER_BLOCKING 0x1, 0x80 ;  /* 0x0042000000007b1d */ /* 0x000fe20000010000 */
[----:B------:R-:W-:Y:S01]  /*6ca0*/  ISETP.NE.AND P1, PT, R95, RZ, PT ;  /* 0x000000ff5f00720c */ /* 0x000fe20003f25270 */
[----:B------:R-:W-:Y:S01]  /*6cb0*/  UISETP.NE.AND UP0, UPT, UR47, URZ, UPT ;  /* 0x000000ff2f00728c */ /* 0x000fe2000bf05270 */
[----:B------:R-:W-:Y:S11]  /*6cc0*/  LEA R3, R46, UR44, 0x3 ;  /* 0x0000002c2e037c11 */ /* 0x000ff6000f8e18ff */
[----:B------:R-:W-:Y:S01]  /*6cd0*/  @P1 SHF.L.U32 R4, R91, 0x1f, RZ ;  /* 0x0000001f5b041819 */ /* 0x000fe200000006ff */
[----:B------:R-:W-:Y:S06]  /*6ce0*/  BRA.U !UP0, `(.L_x_106) ;  /* 0x0000000108247547 */ /* 0x000fec000b800000 */
[----:B------:R-:W2:Y:S01]  /*6cf0*/  S2R R0, SR_CgaCtaId ;  /* 0x0000000000007919 */ /* 0x000ea20000008800 */
[----:B------:R-:W-:Y:S01]  /*6d00*/  IMAD.U32 R2, RZ, RZ, UR46 ;  /* 0x0000002eff027e24 */ /* 0x000fe2000f8e00ff */
[----:B------:R-:W-:Y:S04]  /*6d10*/  UIADD3 UR4, UPT, UPT, UR46, 0x1, URZ ;  /* 0x000000012e047890 */ /* 0x000fe8000fffe0ff */
[----:B------:R-:W-:Y:S01]  /*6d20*/  @P1 LEA R2, R2, UR44, 0x3 ;  /* 0x0000002c02021c11 */ /* 0x000fe2000f8e18ff */
[----:B------:R-:W-:Y:S04]  /*6d30*/  UISETP.NE.AND UP0, UPT, UR4, 0x4, UPT ;  /* 0x000000040400788c */ /* 0x000fe8000bf05270 */
[----:B------:R-:W-:Y:S01]  /*6d40*/  @P1 VIADD R5, R2, 0x50 ;  /* 0x0000005002051836 */ /* 0x000fe20000000000 */
[----:B------:R-:W-:Y:S04]  /*6d50*/  USEL UR46, UR4, URZ, UP0 ;  /* 0x000000ff042e7287 */ /* 0x000fe80008000000 */
[----:B--2---:R-:W-:Y:S04]  /*6d60*/  @P1 PRMT R0, R0, 0x654, R5 ;  /* 0x0000065400001816 */ /* 0x004fe80000000005 */
[----:B------:R2:W-:Y:S04]  /*6d70*/  @P1 SYNCS.ARRIVE.TRANS64.RED.A1T0 RZ, [R0+URZ], RZ ;  /* 0x000000ff00ff19a7 */ /* 0x0005e800081004ff */
.L_x_106:
[----:B------:R-:W3:Y:S01]  /*6d80*/  @P1 SYNCS.PHASECHK.TRANS64.TRYWAIT P0, [R3+URZ+0x30], R4 ;  /* 0x00003004030015a7 */ /* 0x000ee200080011ff */
[----:B------:R-:W-:Y:S01]  /*6d90*/  BSSY B1, `(.L_x_107) ;  /* 0x0000017000017945 */ /* 0x000fe20003800000 */
[----:B---3--:R-:W-:Y:S03]  /*6da0*/  @P1 SEL R60, RZ, 0x1, !P0 ;  /* 0x00000001ff3c1807 */ /* 0x008fe60004000000 */
[----:B------:R-:W-:Y:S05]  /*6db0*/  @!P1 BRA `(.L_x_108) ;  /* 0x0000000000509947 */ /* 0x000fea0003800000 */
[----:B------:R-:W-:Y:S01]  /*6dc0*/  ISETP.NE.AND P1, PT, R61, RZ, PT ;  /* 0x000000ff3d00720c */ /* 0x000fe20003f25270 */
[----:B------:R-:W-:Y:S01]  /*6dd0*/  BSSY B0, `(.L_x_109) ;  /* 0x000000a000007945 */ /* 0x000fe20003800000 */
[----:B------:R-:W-:Y:S11]  /*6de0*/  ISETP.NE.AND P0, PT, R60, RZ, PT ;  /* 0x000000ff3c00720c */ /* 0x000ff60003f05270 */
[----:B------:R-:W-:Y:S04]  /*6df0*/  @P1 IMAD R4, R46, 0x2000, R47 ;  /* 0x000020002e041824 */ /* 0x000fe800078e022f */
[----:B------:R-:W-:Y:S04]  /*6e00*/  @P1 VIADD R7, R4, UR44 ;  /* 0x0000002c04071c36 */ /* 0x000fe80008000000 */
[----:B------:R-:W-:Y:S01]  /*6e10*/  @P1 IMAD.IADD R2, R92, 0x1, R7 ;  /* 0x000000015c021824 */ /* 0x000fe200078e0207 */
[----:B------:R-:W-:Y:S01]  /*6e20*/  @P1 IADD3 R5, PT, PT, R62, R7, RZ ;  /* 0x000000073e051210 */ /* 0x000fe20007ffe0ff */
[----:B------:R-:W-:Y:S06]  /*6e30*/  @P0 BRA `(.L_x_110) ;  /* 0x00000000000c0947 */ /* 0x000fec0003800000 */
[----:B--2---:R-:W-:Y:S04]  /*6e40*/  SHF.L.U32 R0, R91, 0x1f, RZ ;  /* 0x0000001f5b007819 */ /* 0x004fe800000006ff */
[----:B------:R-:W2:Y:S02]  /*6e50*/  SYNCS.PHASECHK.TRANS64.TRYWAIT P0, [R3+URZ+0x30], R0 ;  /* 0x00003000030075a7 */ /* 0x000ea400080011ff */
[----:B--2---:R-:W-:Y:S05]  /*6e60*/  @!P0 BRA `(.L_x_111) ;  /* 0x0000003000748947 */ /* 0x004fea0003800000 */
.L_x_110:
[----:B------:R-:W-:Y:S05]  /*6e70*/  BSYNC B0 ;  /* 0x0000000000007941 */ /* 0x000fea0003800000 */
.L_x_109:
[----:B------:R-:W-:Y:S02]  /*6e80*/  ISETP.NE.AND P0, PT, R61, RZ, PT ;  /* 0x000000ff3d00720c */ /* 0x000fe40003f05270 */
[----:B------:R-:W-:Y:S11]  /*6e90*/  IADD3 R46, PT, PT, R46, 0x1, RZ ;  /* 0x000000012e2e7810 */ /* 0x000ff60007ffe0ff */
[----:B--2---:R-:W-:Y:S01]  /*6ea0*/  @P0 IMAD.IADD R0, R92, 0x1, R5 ;  /* 0x000000015c000824 */ /* 0x004fe200078e0205 */
[----:B------:R-:W-:Y:S05]  /*6eb0*/  @P0 WARPSYNC.ALL ;  /* 0x0000000000000948 */ /* 0x000fea0003800000 */
[----:B------:R3:W4:Y:S04]  /*6ec0*/  @P0 LDSM.16.M88.4 R48, [R4+UR44+0x400] ;  /* 0x0004002c0430083b */ /* 0x0007280008000200 */
[----:B------:R3:W2:Y:S04]  /*6ed0*/  @P0 LDSM.16.M88.4 R56, [R2+0x400] ;  /* 0x000400000238083b */ /* 0x0006a80000000200 */
[----:B------:R3:W1:Y:S04]  /*6ee0*/  @P0 LDSM.16.M88.4 R64, [R5+0x400] ;  /* 0x000400000540083b */ /* 0x0006680000000200 */
[----:B------:R3:W1:Y:S02]  /*6ef0*/  @P0 LDSM.16.M88.4 R72, [R0+0x400] ;  /* 0x000400000048083b */ /* 0x0006640000000200 */
.L_x_108:
[----:B------:R-:W-:Y:S05]  /*6f00*/  BSYNC B1 ;  /* 0x0000000000017941 */ /* 0x000fea0003800000 */
.L_x_107:
[----:B------:R-:W-:Y:S05]  /*6f10*/  VIADD R3, R39, 0x40 ;  /* 0x0000004027037836 */ /* 0x000fea0000000000 */
[----:B------:R-:W-:Y:S04]  /*6f20*/  SHF.R.U32.HI R3, RZ, 0x15, R3 ;  /* 0x00000015ff037819 */ /* 0x000fe80000011603 */
[----:B------:R-:W-:Y:S11]  /*6f30*/  LOP3.LUT P0, RZ, R3, 0x3, R82, 0x48, !PT ;  /* 0x0000000303ff7812 */ /* 0x000ff60007804852 */
[----:B------:R-:W-:Y:S02]  /*6f40*/  @!UPT UIADD3 URZ, UPT, UPT, URZ, URZ, URZ ;  /* 0x000000fffffff290 */ /* 0x000fe4000fffe0ff */
[----:B------:R-:W-:Y:S05]  /*6f50*/  @!P0 BRA `(.L_x_112) ;  /* 0x0000000000408947 */ /* 0x000fea0003800000 */
[----:B------:R-:W5:Y:S01]  /*6f60*/  LDCU.64 UR8, c[0x4][0x70] ;  /* 0x01000e00ff0877ac */ /* 0x000f620008000a00 */
[----:B------:R-:W-:Y:S01]  /*6f70*/  MOV R3, 0x0 ;  /* 0x0000000000037802 */ /* 0x000fe20000000f00 */
[----:B------:R-:W-:Y:S02]  /*6f80*/  HFMA2 R12, -RZ, RZ, 0, 5.9604644775390625e-08 ;  /* 0x00000001ff0c7431 */ /* 0x000fe400000001ff */
[----:B------:R-:W-:Y:S02]  /*6f90*/  IMAD.MOV.U32 R8, RZ, RZ, 0x192 ;  /* 0x00000192ff087424 */ /* 0x000fe400078e00ff */
[----:B------:R-:W-:Y:S01]  /*6fa0*/  IMAD.MOV.U32 R13, RZ, RZ, RZ ;  /* 0x000000ffff0d7224 */ /* 0x000fe200078e00ff */
[----:B------:R-:W2:Y:S01]  /*6fb0*/  LDCU.64 UR6, c[0x4][0x78] ;  /* 0x01000f00ff0677ac */ /* 0x000ea20008000a00 */
[----:B---3--:R-:W3:Y:S01]  /*6fc0*/  LDC.64 R2, c[0x4][R3] ;  /* 0x0100000003027b82 */ /* 0x008ee20000000a00 */
[----:B------:R-:W4:Y:S01]  /*6fd0*/  LDCU.64 UR4, c[0x4][0x10] ;  /* 0x01000200ff0477ac */ /* 0x000f220008000a00 */
[----:B-----5:R-:W-:Y:S01]  /*6fe0*/  MOV R5, UR9 ;  /* 0x0000000900057c02 */ /* 0x020fe20008000f00 */
[----:B------:R-:W-:Y:S01]  /*6ff0*/  IMAD.U32 R4, RZ, RZ, UR8 ;  /* 0x00000008ff047e24 */ /* 0x000fe2000f8e00ff */
[----:B--2---:R-:W-:Y:S01]  /*7000*/  MOV R7, UR7 ;  /* 0x0000000700077c02 */ /* 0x004fe20008000f00 */
[----:B------:R-:W-:Y:S01]  /*7010*/  IMAD.U32 R6, RZ, RZ, UR6 ;  /* 0x00000006ff067e24 */ /* 0x000fe2000f8e00ff */
[----:B----4-:R-:W-:Y:S01]  /*7020*/  MOV R11, UR5 ;  /* 0x00000005000b7c02 */ /* 0x010fe20008000f00 */
[----:B------:R-:W-:Y:S02]  /*7030*/  IMAD.U32 R10, RZ, RZ, UR4 ;  /* 0x00000004ff0a7e24 */ /* 0x000fe4000f8e00ff */
[----:B------:R-:W-:Y:S07]  /*7040*/  LEPC R20, `(.L_x_112) ;  /* 0x000000001014794e */ /* 0x000fee0000000000 */
[----:B-1-3--:R-:W-:Y:S05]  /*7050*/  CALL.ABS.NOINC R2 ;  /* 0x0000000002007343 */ /* 0x00afea0003c00000 */
.L_x_112:
[----:B------:R-:W-:Y:S05]  /*7060*/  WARPSYNC.ALL ;  /* 0x0000000000007948 */ /* 0x000fea0003800000 */
[----:B------:R-:W-:Y:S01]  /*7070*/  R2UR UR4, R39 ;  /* 0x00000000270472ca */ /* 0x000fe200000e0000 */
[--C-:B----4-:R-:W-:Y:S01]  /*7080*/  HADD2.F32 R40, -RZ, R48.reuse.H0_H0 ;  /* 0x20000030ff287230 */ /* 0x110fe20000004100 */
[----:B------:R-:W4:Y:S01]  /*7090*/  S2R R101, SR_CgaCtaId ;  /* 0x0000000000657919 */ /* 0x000f220000008800 */
[----:B------:R-:W-:Y:S01]  /*70a0*/  HADD2.F32 R43, -RZ, R48.H1_H1 ;  /* 0x30000030ff2b7230 */ /* 0x000fe20000004100 */
[----:B------:R-:W-:Y:S01]  /*70b0*/  ISETP.NE.AND P6, PT, R95, RZ, PT ;  /* 0x000000ff5f00720c */ /* 0x000fe20003fc5270 */
[----:B------:R-:W-:Y:S01]  /*70c0*/  HADD2.F32 R42, -RZ, R49.H1_H1 ;  /* 0x30000031ff2a7230 */ /* 0x000fe20000004100 */
[----:B------:R-:W-:Y:S01]  /*70d0*/  ISETP.NE.AND P0, PT, R94, RZ, PT ;  /* 0x000000ff5e00720c */ /* 0x000fe20003f05270 */
[--C-:B------:R-:W-:Y:S01]  /*70e0*/  HADD2.F32 R44, -RZ, R50.reuse.H1_H1 ;  /* 0x30000032ff2c7230 */ /* 0x100fe20000004100 */
[----:B------:R-:W-:Y:S01]  /*70f0*/  MOV R63, UR46 ;  /* 0x0000002e003f7c02 */ /* 0x000fe20008000f00 */
[----:B--2---:R-:W-:Y:S01]  /*7100*/  HADD2.F32 R45, -RZ, R59.H0_H0 ;  /* 0x2000003bff2d7230 */ /* 0x004fe20000004100 */
[----:B------:R-:W-:Y:S03]  /*7110*/  BSSY.RECONVERGENT B0, `(.L_x_113) ;  /* 0x0000088000007945 */ /* 0x000fe60003800200 */
[----:B---3--:R-:W2:Y:S04]  /*7120*/  LDTM.16dp256bit.x8 R4, tmem[UR4+0x40] ;  /* 0x00004004000479ee */ /* 0x008ea800081a0000 */
[----:B------:R-:W-:Y:S02]  /*7130*/  @P6 LEA R63, R63, UR44, 0x3 ;  /* 0x0000002c3f3f6c11 */ /* 0x000fe4000f8e18ff */
[----:B-1----:R-:W-:Y:S02]  /*7140*/  @P6 SHF.L.U32 R108, R91, 0x1f, RZ ;  /* 0x0000001f5b6c6819 */ /* 0x002fe400000006ff */
[----:B------:R-:W-:Y:S02]  /*7150*/  @P6 IADD3 R102, PT, PT, R63, 0x50, RZ ;  /* 0x000000503f666810 */ /* 0x000fe40007ffe0ff */
[----:B------:R-:W-:Y:S01]  /*7160*/  LEA R63, R46, UR44, 0x3 ;  /* 0x0000002c2e3f7c11 */ /* 0x000fe2000f8e18ff */
[C---:B--2---:R-:W-:Y:S01]  /*7170*/  FMUL R0, R38.reuse, R4 ;  /* 0x0000000426007220 */ /* 0x044fe20000400000 */
[C---:B------:R-:W-:Y:S01]  /*7180*/  FMUL R2, R38.reuse, R5 ;  /* 0x0000000526027220 */ /* 0x040fe20000400000 */
[C---:B------:R-:W-:Y:S01]  /*7190*/  FMUL R3, R38.reuse, R6 ;  /* 0x0000000626037220 */ /* 0x040fe20000400000 */
[C---:B------:R-:W-:Y:S01]  /*71a0*/  FMUL R7, R38.reuse, R7 ;  /* 0x0000000726077220 */ /* 0x040fe20000400000 */
[C---:B------:R-:W-:Y:S01]  /*71b0*/  FFMA R0, R41.reuse, R40, R0 ;  /* 0x0000002829007223 */ /* 0x040fe20000000000 */
[----:B------:R-:W-:Y:S02]  /*71c0*/  HADD2.F32 R40, -RZ, R49.H0_H0 ;  /* 0x20000031ff287230 */ /* 0x000fe40000004100 */
[C---:B------:R-:W-:Y:S01]  /*71d0*/  FFMA R2, R41.reuse, R43, R2 ;  /* 0x0000002b29027223 */ /* 0x040fe20000000002 */
[C---:B------:R-:W-:Y:S01]  /*71e0*/  FMUL R4, R38.reuse, R8 ;  /* 0x0000000826047220 */ /* 0x040fe20000400000 */
[--C-:B------:R-:W-:Y:S02]  /*71f0*/  HADD2.F32 R43, -RZ, R51.reuse.H0_H0 ;  /* 0x20000033ff2b7230 */ /* 0x100fe40000004100 */
[----:B------:R-:W-:Y:S01]  /*7200*/  FMUL R5, R38, R9 ;  /* 0x0000000926057220 */ /* 0x000fe20000400000 */
[C---:B------:R-:W-:Y:S01]  /*7210*/  FFMA R3, R41.reuse, R40, R3 ;  /* 0x0000002829037223 */ /* 0x040fe20000000003 */
[----:B------:R-:W-:Y:S01]  /*7220*/  HADD2.F32 R40, -RZ, R50.H0_H0 ;  /* 0x20000032ff287230 */ /* 0x000fe20000004100 */
[----:B------:R-:W-:Y:S01]  /*7230*/  F2FP.F16.F32.PACK_AB R52, R2, R0 ;  /* 0x000000000234723e */ /* 0x000fe200000000ff */
[C---:B------:R-:W-:Y:S01]  /*7240*/  FFMA R7, R41.reuse, R42, R7 ;  /* 0x0000002a29077223 */ /* 0x040fe20000000007 */
[----:B------:R-:W-:Y:S02]  /*7250*/  HADD2.F32 R42, -RZ, R51.H1_H1 ;  /* 0x30000033ff2a7230 */ /* 0x000fe40000004100 */
[C---:B------:R-:W-:Y:S01]  /*7260*/  FMUL R6, R38.reuse, R10 ;  /* 0x0000000a26067220 */ /* 0x040fe20000400000 */
[C---:B------:R-:W-:Y:S01]  /*7270*/  FFMA R4, R41.reuse, R40, R4 ;  /* 0x0000002829047223 */ /* 0x040fe20000000004 */
[----:B------:R-:W-:Y:S01]  /*7280*/  FFMA R5, R41, R44, R5 ;  /* 0x0000002c29057223 */ /* 0x000fe20000000005 */
[----:B------:R-:W-:Y:S01]  /*7290*/  F2FP.F16.F32.PACK_AB R53, R7, R3 ;  /* 0x000000030735723e */ /* 0x000fe200000000ff */
[----:B------:R-:W-:Y:S01]  /*72a0*/  FFMA R6, R41, R43, R6 ;  /* 0x0000002b29067223 */ /* 0x000fe20000000006 */
[C---:B------:R-:W-:Y:S01]  /*72b0*/  FMUL R11, R38.reuse, R11 ;  /* 0x0000000b260b7220 */ /* 0x040fe20000400000 */
[--C-:B------:R-:W-:Y:S01]  /*72c0*/  HADD2.F32 R40, -RZ, R56.reuse.H0_H0 ;  /* 0x20000038ff287230 */ /* 0x100fe20000004100 */
[----:B------:R-:W-:Y:S01]  /*72d0*/  F2FP.F16.F32.PACK_AB R54, R5, R4 ;  /* 0x000000040536723e */ /* 0x000fe200000000ff */
[C---:B------:R-:W-:Y:S01]  /*72e0*/  FMUL R8, R38.reuse, R12 ;  /* 0x0000000c26087220 */ /* 0x040fe20000400000 */
        /* <DEDUP_REMOVED lines=13> */
[--C-:B------:R-:W-:Y:S02]  /*73c0*/  HADD2.F32 R43, -RZ, R58.reuse.H0_H0 ;  /* 0x2000003aff2b7230 */ /* 0x100fe40000004100 */
[----:B------:R-:W-:Y:S01]  /*73d0*/  FFMA R15, R41, R40, R15 ;  /* 0x00000028290f7223 */ /* 0x000fe2000000000f */
[C---:B------:R-:W-:Y:S01]  /*73e0*/  FMUL R12, R38.reuse, R16 ;  /* 0x00000010260c7220 */ /* 0x040fe20000400000 */
[----:B------:R-:W-:Y:S02]  /*73f0*/  HADD2.F32 R42, -RZ, R58.H1_H1 ;  /* 0x3000003aff2a7230 */ /* 0x000fe40000004100 */
[C---:B------:R-:W-:Y:S01]  /*7400*/  FMUL R13, R38.reuse, R17 ;  /* 0x00000011260d7220 */ /* 0x040fe20000400000 */
[C---:B------:R-:W-:Y:S01]  /*7410*/  FMUL R14, R38.reuse, R18 ;  /* 0x00000012260e7220 */ /* 0x040fe20000400000 */
[----:B------:R-:W-:Y:S01]  /*7420*/  F2FP.F16.F32.PACK_AB R69, R15, R10 ;  /* 0x0000000a0f45723e */ /* 0x000fe200000000ff */
[C---:B------:R-:W-:Y:S01]  /*7430*/  FFMA R12, R41.reuse, R43, R12 ;  /* 0x0000002b290c7223 */ /* 0x040fe2000000000c */
[----:B------:R-:W-:Y:S02]  /*7440*/  HADD2.F32 R40, -RZ, R59.H1_H1 ;  /* 0x3000003bff287230 */ /* 0x000fe40000004100 */
[C---:B------:R-:W-:Y:S01]  /*7450*/  FFMA R13, R41.reuse, R42, R13 ;  /* 0x0000002a290d7223 */ /* 0x040fe2000000000d */
[----:B------:R-:W-:Y:S01]  /*7460*/  FFMA R14, R41, R45, R14 ;  /* 0x0000002d290e7223 */ /* 0x000fe2000000000e */
[C---:B------:R-:W-:Y:S01]  /*7470*/  FMUL R19, R38.reuse, R19 ;  /* 0x0000001326137220 */ /* 0x040fe20000400000 */
[--C-:B------:R-:W-:Y:S02]  /*7480*/  HADD2.F32 R43, -RZ, R64.reuse.H0_H0 ;  /* 0x20000040ff2b7230 */ /* 0x100fe40000004100 */
        /* <DEDUP_REMOVED lines=13> */
[--C-:B------:R-:W-:Y:S01]  /*7560*/  HADD2.F32 R42, -RZ, R66.reuse.H0_H0 ;  /* 0x20000042ff2a7230 */ /* 0x100fe20000004100 */
[----:B------:R2:W-:Y:S01]  /*7570*/  STSM.16.M88.4 [R96+0x2400], R68 ;  /* 0x0024004460007844 */ /* 0x0005e20000000200 */
[----:B-1----:R-:W-:Y:S01]  /*7580*/  F2FP.F16.F32.PACK_AB R52, R17, R16 ;  /* 0x000000101134723e */ /* 0x002fe200000000ff */
[----:B------:R-:W-:Y:S01]  /*7590*/  FFMA R23, R41, R40, R23 ;  /* 0x0000002829177223 */ /* 0x000fe20000000017 */
        /* <DEDUP_REMOVED lines=19> */
[C---:B------:R-:W-:Y:S01]  /*76d0*/  FFMA R25, R41.reuse, R42, R25 ;  /* 0x0000002a29197223 */ /* 0x040fe20000000019 */
[----:B------:R-:W-:Y:S02]  /*76e0*/  HADD2.F32 R40, -RZ, R73.H1_H1 ;  /* 0x30000049ff287230 */ /* 0x000fe40000004100 */
[C---:B------:R-:W-:Y:S01]  /*76f0*/  FFMA R26, R41.reuse, R43, R26 ;  /* 0x0000002b291a7223 */ /* 0x040fe2000000001a */
[C---:B------:R-:W-:Y:S01]  /*7700*/  FMUL R31, R38.reuse, R31 ;  /* 0x0000001f261f7220 */ /* 0x040fe20000400000 */
[--C-:B------:R-:W-:Y:S02]  /*7710*/  HADD2.F32 R43, -RZ, R74.reuse.H0_H0 ;  /* 0x2000004aff2b7230 */ /* 0x100fe40000004100 */
[C---:B------:R-:W-:Y:S01]  /*7720*/  FMUL R28, R38.reuse, R32 ;  /* 0x00000020261c7220 */ /* 0x040fe20000400000 */
[----:B------:R-:W-:Y:S02]  /*7730*/  HADD2.F32 R42, -RZ, R74.H1_H1 ;  /* 0x3000004aff2a7230 */ /* 0x000fe40000004100 */
[C---:B------:R-:W-:Y:S01]  /*7740*/  FMUL R29, R38.reuse, R33 ;  /* 0x00000021261d7220 */ /* 0x040fe20000400000 */
[--C-:B------:R-:W-:Y:S02]  /*7750*/  HADD2.F32 R45, -RZ, R75.reuse.H0_H0 ;  /* 0x2000004bff2d7230 */ /* 0x100fe40000004100 */
[C---:B------:R-:W-:Y:S01]  /*7760*/  FMUL R30, R38.reuse, R34 ;  /* 0x00000022261e7220 */ /* 0x040fe20000400000 */
[----:B------:R-:W-:Y:S02]  /*7770*/  HADD2.F32 R44, -RZ, R75.H1_H1 ;  /* 0x3000004bff2c7230 */ /* 0x000fe40000004100 */
[C---:B------:R-:W-:Y:S01]  /*7780*/  FFMA R31, R41.reuse, R40, R31 ;  /* 0x00000028291f7223 */ /* 0x040fe2000000001f */
        /* <DEDUP_REMOVED lines=9> */
[----:B------:R2:W-:Y:S01]  /*7820*/  STSM.16.M88.4 [R99+0x2000], R52 ;  /* 0x0020003463007844 */ /* 0x0005e20000000200 */
[----:B------:R-:W-:Y:S02]  /*7830*/  F2FP.F16.F32.PACK_AB R106, R29, R28 ;  /* 0x0000001c1d6a723e */ /* 0x000fe400000000ff */
[----:B------:R-:W-:Y:S02]  /*7840*/  F2FP.F16.F32.PACK_AB R107, R35, R30 ;  /* 0x0000001e236b723e */ /* 0x000fe400000000ff */
[----:B----4-:R-:W-:Y:S03]  /*7850*/  @P6 PRMT R102, R101, 0x654, R102 ;  /* 0x0000065465666816 */ /* 0x010fe60000000066 */
[----:B------:R2:W-:Y:S01]  /*7860*/  STSM.16.M88.4 [R100+0x2000], R104 ;  /* 0x0020006864007844 */ /* 0x0005e20000000200 */
[----:B------:R-:W-:Y:S01]  /*7870*/  @!PT LDS RZ, [RZ] ;  /* 0x00000000fffff984 */ /* 0x000fe20000000800 */
[----:B------:R-:W-:Y:S01]  /*7880*/  @!PT LDS RZ, [RZ] ;  /* 0x00000000fffff984 */ /* 0x000fe20000000800 */
[----:B------:R-:W-:Y:S01]  /*7890*/  @!PT LDS RZ, [RZ] ;  /* 0x00000000fffff984 */ /* 0x000fe20000000800 */
[----:B------:R-:W-:Y:S01]  /*78a0*/  @!PT LDS RZ, [RZ] ;  /* 0x00000000fffff984 */ /* 0x000fe20000000800 */
[----:B------:R1:W-:Y:S07]  /*78b0*/  MEMBAR.ALL.CTA ;  /* 0x0000000000007992 */ /* 0x0003ee0000008000 */
[----:B-1----:R-:W1:Y:S02]  /*78c0*/  FENCE.VIEW.ASYNC.S ;  /* 0x00000000000073c6 */ /* 0x002e640000000000 */
[----:B-1----:R-:W-:Y:S06]  /*78d0*/  BAR.SYNC.DEFER_BLOCKING 0x1, 0x80 ;  /* 0x0042000000007b1d */ /* 0x002fec0000010000 */
[----:B------:R-:W-:Y:S05]  /*78e0*/  @P0 BRA `(.L_x_114) ;  /* 0x0000000000280947 */ /* 0x000fea0003800000 */
[----:B------:R-:W1:Y:S01]  /*78f0*/  LDCU.64 UR6, c[0x0][0x348] ;  /* 0x00006900ff0677ac */ /* 0x000e620008000a00 */
[----:B------:R-:W-:Y:S02]  /*7900*/  UIADD3 UR9, UPT, UPT, UR49, 0x40, URZ ;  /* 0x0000004031097890 */ /* 0x000fe4000fffe0ff */
[----:B------:R-:W-:Y:S01]  /*7910*/  UIADD3 UR8, UPT, UPT, UR44, 0x2400, URZ ;  /* 0x000024002c087890 */ /* 0x000fe2000fffe0ff */
[----:B------:R-:W-:Y:S01]  /*7920*/  UMOV UR10, UR50 ;  /* 0x00000032000a7c82 */ /* 0x000fe20008000000 */
[----:B------:R-:W-:Y:S01]  /*7930*/  UMOV UR11, UR36 ;  /* 0x00000024000b7c82 */ /* 0x000fe20008000000 */
[----:B-1----:R-:W-:Y:S04]  /*7940*/  UIADD3 UR4, UP0, UPT, UR6, 0x680, URZ ;  /* 0x0000068006047890 */ /* 0x002fe8000ff1e0ff */
[----:B------:R-:W-:Y:S09]  /*7950*/  UIADD3.X UR5, UPT, UPT, URZ, UR7, URZ, UP0, !UPT ;  /* 0x00000007ff057290 */ /* 0x000ff200087fe4ff */
[----:B------:R1:W-:Y:S01]  /*7960*/  UTMASTG.3D [UR8], [UR4] ;  /* 0x00000008040073b5 */ /* 0x0003e20008010000 */
[----:B------:R0:W-:Y:S01]  /*7970*/  UTMACMDFLUSH ;  /* 0x00000000000079b7 */ /* 0x0001e20000000000 */
[----:B-1----:R-:W-:Y:S04]  /*7980*/  DEPBAR.LE SB0, 0x1 ;  /* 0x000080400000791a */ /* 0x002fe80000000000 */
.L_x_114:
[----:B------:R-:W-:Y:S05]  /*7990*/  BSYNC.RECONVERGENT B0 ;  /* 0x0000000000007941 */ /* 0x000fea0003800200 */
.L_x_113:
[----:B------:R-:W-:Y:S01]  /*79a0*/  BAR.SYNC.DEFER_BLOCKING 0x1, 0x80 ;  /* 0x0042000000007b1d */ /* 0x000fe20000010000 */
[----:B------:R-:W-:Y:S04]  /*79b0*/  UIADD3 UR4, UPT, UPT, UR46, 0x1, URZ ;  /* 0x000000012e047890 */ /* 0x000fe8000fffe0ff */
[----:B------:R-:W-:Y:S04]  /*79c0*/  UISETP.NE.AND UP0, UPT, UR4, 0x4, UPT ;  /* 0x000000040400788c */ /* 0x000fe8000bf05270 */
[----:B------:R-:W-:Y:S01]  /*79d0*/  USEL UR45, UR4, URZ, UP0 ;  /* 0x000000ff042d7287 */ /* 0x000fe20008000000 */
[----:B------:R1:W-:Y:S01]  /*79e0*/  @P6 SYNCS.ARRIVE.TRANS64.RED.A1T0 RZ, [R102+URZ], RZ ;  /* 0x000000ff66ff69a7 */ /* 0x0003e200081004ff */
[----:B------:R-:W-:Y:S01]  /*79f0*/  BSSY B1, `(.L_x_115) ;  /* 0x0000018000017945 */ /* 0x000fe20003800000 */
[----:B------:R-:W3:Y:S02]  /*7a00*/  @P6 SYNCS.PHASECHK.TRANS64.TRYWAIT P0, [R63+URZ+0x30], R108 ;  /* 0x0000306c3f0065a7 */ /* 0x000ee400080011ff */
[----:B---3--:R-:W-:Y:S01]  /*7a10*/  @P6 SEL R60, RZ, 0x1, !P0 ;  /* 0x00000001ff3c6807 */ /* 0x008fe20004000000 */
[----:B-1----:R-:W-:Y:S06]  /*7a20*/  @!P6 BRA `(.L_x_116) ;  /* 0x000000000050e947 */ /* 0x002fec0003800000 */
        /* <DEDUP_REMOVED lines=8> */
[----:B------:R-:W-:Y:S04]  /*7ab0*/  SHF.L.U32 R4, R91, 0x1f, RZ ;  /* 0x0000001f5b047819 */ /* 0x000fe800000006ff */
[----:B------:R-:W1:Y:S02]  /*7ac0*/  SYNCS.PHASECHK.TRANS64.TRYWAIT P0, [R63+URZ+0x30], R4 ;  /* 0x000030043f0075a7 */ /* 0x000e6400080011ff */
[----:B-1----:R-:W-:Y:S05]  /*7ad0*/  @!P0 BRA `(.L_x_119) ;  /* 0x00000024006c8947 */ /* 0x002fea0003800000 */
.L_x_118:
[----:B------:R-:W-:Y:S05]  /*7ae0*/  BSYNC B0 ;  /* 0x0000000000007941 */ /* 0x000fea0003800000 */
.L_x_117:
[----:B------:R-:W-:Y:S02]  /*7af0*/  ISETP.NE.AND P0, PT, R61, RZ, PT ;  /* 0x000000ff3d00720c */ /* 0x000fe40003f05270 */
[----:B------:R-:W-:Y:S11]  /*7b00*/  IADD3 R46, PT, PT, R46, 0x1, RZ ;  /* 0x000000012e2e7810 */ /* 0x000ff60007ffe0ff */
[----:B-1----:R-:W-:Y:S01]  /*7b10*/  @P0 IMAD.IADD R4, R92, 0x1, R3 ;  /* 0x000000015c040824 */ /* 0x002fe200078e0203 */
[----:B------:R-:W-:Y:S05]  /*7b20*/  @P0 WARPSYNC.ALL ;  /* 0x0000000000000948 */ /* 0x000fea0003800000 */
[----:B------:R1:W3:Y:S04]  /*7b30*/  @P0 LDSM.16.M88.4 R48, [R2+UR44+0x400] ;  /* 0x0004002c0230083b */ /* 0x0002e80008000200 */
[----:B------:R1:W4:Y:S04]  /*7b40*/  @P0 LDSM.16.M88.4 R56, [R0+0x400] ;  /* 0x000400000038083b */ /* 0x0003280000000200 */
[----:B------:R1:W1:Y:S04]  /*7b50*/  @P0 LDSM.16.M88.4 R64, [R3+0x400] ;  /* 0x000400000340083b */ /* 0x0002680000000200 */
[----:B------:R1:W1:Y:S02]  /*7b60*/  @P0 LDSM.16.M88.4 R72, [R4+0x400] ;  /* 0x000400000448083b */ /* 0x0002640000000200 */
.L_x_116:
[----:B------:R-:W-:Y:S05]  /*7b70*/  BSYNC B1 ;  /* 0x0000000000017941 */ /* 0x000fea0003800000 */
.L_x_115:
[----:B-1----:R-:W-:Y:S05]  /*7b80*/  VIADD R3, R39, 0x80 ;  /* 0x0000008027037836 */ /* 0x002fea0000000000 */
[----:B------:R-:W-:Y:S04]  /*7b90*/  SHF.R.U32.HI R3, RZ, 0x15, R3 ;  /* 0x00000015ff037819 */ /* 0x000fe80000011603 */
[----:B------:R-:W-:Y:S11]  /*7ba0*/  LOP3.LUT P0, RZ, R3, 0x3, R82, 0x48, !PT ;  /* 0x0000000303ff7812 */ /* 0x000ff60007804852 */
[----:B------:R-:W-:Y:S02]  /*7bb0*/  @!UPT UIADD3 URZ, UPT, UPT, URZ, URZ, URZ ;  /* 0x000000fffffff290 */ /* 0x000fe4000fffe0ff */
[----:B------:R-:W-:Y:S05]  /*7bc0*/  @!P0 BRA `(.L_x_120) ;  /* 0x0000000000408947 */ /* 0x000fea0003800000 */
[----:B------:R-:W1:Y:S01]  /*7bd0*/  LDCU.64 UR8, c[0x4][0x70] ;  /* 0x01000e00ff0877ac */ /* 0x000e620008000a00 */
[----:B------:R-:W-:Y:S01]  /*7be0*/  MOV R3, 0x0 ;  /* 0x0000000000037802 */ /* 0x000fe20000000f00 */
[----:B------:R-:W-:Y:S02]  /*7bf0*/  HFMA2 R12, -RZ, RZ, 0, 5.9604644775390625e-08 ;  /* 0x00000001ff0c7431 */ /* 0x000fe400000001ff */
[----:B------:R-:W-:Y:S02]  /*7c00*/  IMAD.MOV.U32 R8, RZ, RZ, 0x192 ;  /* 0x00000192ff087424 */ /* 0x000fe400078e00ff */
[----:B------:R-:W-:Y:S01]  /*7c10*/  IMAD.MOV.U32 R13, RZ, RZ, RZ ;  /* 0x000000ffff0d7224 */ /* 0x000fe200078e00ff */
[----:B------:R-:W5:Y:S01]  /*7c20*/  LDCU.64 UR6, c[0x4][0x78] ;  /* 0x01000f00ff0677ac */ /* 0x000f620008000a00 */
[----:B------:R-:W2:Y:S01]  /*7c30*/  LDC.64 R2, c[0x4][R3] ;  /* 0x0100000003027b82 */ /* 0x000ea20000000a00 */
[----:B------:R-:W3:Y:S01]  /*7c40*/  LDCU.64 UR4, c[0x4][0x10] ;  /* 0x01000200ff0477ac */ /* 0x000ee20008000a00 */
[----:B-1----:R-:W-:Y:S01]  /*7c50*/  MOV R5, UR9 ;  /* 0x0000000900057c02 */ /* 0x002fe20008000f00 */
[----:B------:R-:W-:Y:S01]  /*7c60*/  IMAD.U32 R4, RZ, RZ, UR8 ;  /* 0x00000008ff047e24 */ /* 0x000fe2000f8e00ff */
[----:B-----5:R-:W-:Y:S01]  /*7c70*/  MOV R7, UR7 ;  /* 0x0000000700077c02 */ /* 0x020fe20008000f00 */
[----:B------:R-:W-:Y:S01]  /*7c80*/  IMAD.U32 R6, RZ, RZ, UR6 ;  /* 0x00000006ff067e24 */ /* 0x000fe2000f8e00ff */
[----:B---3--:R-:W-:Y:S01]  /*7c90*/  MOV R11, UR5 ;  /* 0x00000005000b7c02 */ /* 0x008fe20008000f00 */
[----:B------:R-:W-:Y:S02]  /*7ca0*/  IMAD.U32 R10, RZ, RZ, UR4 ;  /* 0x00000004ff0a7e24 */ /* 0x000fe4000f8e00ff */
[----:B------:R-:W-:Y:S07]  /*7cb0*/  LEPC R20, `(.L_x_120) ;  /* 0x000000001014794e */ /* 0x000fee0000000000 */
[----:B--2-4-:R-:W-:Y:S05]  /*7cc0*/  CALL.ABS.NOINC R2 ;  /* 0x0000000002007343 */ /* 0x014fea0003c00000 */
.L_x_120:
[----:B------:R-:W-:Y:S05]  /*7cd0*/  WARPSYNC.ALL ;  /* 0x0000000000007948 */ /* 0x000fea0003800000 */
[----:B------:R-:W-:Y:S01]  /*7ce0*/  R2UR UR4, R39 ;  /* 0x00000000270472ca */ /* 0x000fe200000e0000 */
[--C-:B---3--:R-:W-:Y:S01]  /*7cf0*/  HADD2.F32 R40, -RZ, R48.reuse.H0_H0 ;  /* 0x20000030ff287230 */ /* 0x108fe20000004100 */
[----:B------:R-:W-:Y:S01]  /*7d00*/  ISETP.NE.AND P6, PT, R95, RZ, PT ;  /* 0x000000ff5f00720c */ /* 0x000fe20003fc5270 */
[----:B------:R-:W-:Y:S01]  /*7d10*/  HADD2.F32 R43, -RZ, R48.H1_H1 ;  /* 0x30000030ff2b7230 */ /* 0x000fe20000004100 */
[----:B------:R-:W-:Y:S01]  /*7d20*/  ISETP.NE.AND P0, PT, R94, RZ, PT ;  /* 0x000000ff5e00720c */ /* 0x000fe20003f05270 */
[----:B------:R-:W-:Y:S01]  /*7d30*/  HADD2.F32 R42, -RZ, R49.H0_H0 ;  /* 0x20000031ff2a7230 */ /* 0x000fe20000004100 */
[----:B------:R-:W-:Y:S01]  /*7d40*/  MOV R63, UR45 ;  /* 0x0000002d003f7c02 */ /* 0x000fe20008000f00 */
[--C-:B------:R-:W-:Y:S01]  /*7d50*/  HADD2.F32 R45, -RZ, R51.reuse.H0_H0 ;  /* 0x20000033ff2d7230 */ /* 0x100fe20000004100 */
[----:B------:R-:W-:Y:S01]  /*7d60*/  BSSY.RECONVERGENT B0, `(.L_x_121) ;  /* 0x0000089000007945 */ /* 0x000fe20003800200 */
[----:B------:R-:W-:Y:S01]  /*7d70*/  HADD2.F32 R44, -RZ, R51.H1_H1 ;  /* 0x30000033ff2c7230 */ /* 0x000fe20000004100 */
[----:B------:R-:W-:Y:S03]  /*7d80*/  LEA R108, R46, UR44, 0x3 ;  /* 0x0000002c2e6c7c11 */ /* 0x000fe6000f8e18ff */
[----:B------:R-:W1:Y:S02]  /*7d90*/  LDTM.16dp256bit.x8 R4, tmem[UR4+0x80] ;  /* 0x00008004000479ee */ /* 0x000e6400081a0000 */
[----:B------:R-:W-:Y:S04]  /*7da0*/  @P6 LEA R63, R63, UR44, 0x3 ;  /* 0x0000002c3f3f6c11 */ /* 0x000fe8000f8e18ff */
[----:B------:R-:W-:Y:S02]  /*7db0*/  @P6 IADD3 R102, PT, PT, R63, 0x50, RZ ;  /* 0x000000503f666810 */ /* 0x000fe40007ffe0ff */
[----:B------:R-:W-:Y:S02]  /*7dc0*/  @P6 SHF.L.U32 R63, R91, 0x1f, RZ ;  /* 0x0000001f5b3f6819 */ /* 0x000fe400000006ff */
[----:B------:R-:W-:Y:S01]  /*7dd0*/  @P6 PRMT R102, R101, 0x654, R102 ;  /* 0x0000065465666816 */ /* 0x000fe20000000066 */
[C---:B-1----:R-:W-:Y:S01]  /*7de0*/  FMUL R0, R38.reuse, R4 ;  /* 0x0000000426007220 */ /* 0x042fe20000400000 */
[C---:B------:R-:W-:Y:S01]  /*7df0*/  FMUL R2, R38.reuse, R5 ;  /* 0x0000000526027220 */ /* 0x040fe20000400000 */
[C---:B------:R-:W-:Y:S01]  /*7e00*/  FMUL R3, R38.reuse, R6 ;  /* 0x0000000626037220 */ /* 0x040fe20000400000 */
        /* <DEDUP_REMOVED lines=8> */
[----:B--2---:R-:W-:Y:S01]  /*7e90*/  F2FP.F16.F32.PACK_AB R68, R2, R0 ;  /* 0x000000000244723e */ /* 0x004fe200000000ff */
[C---:B------:R-:W-:Y:S01]  /*7ea0*/  FFMA R7, R41.reuse, R40, R7 ;  /* 0x0000002829077223 */ /* 0x040fe20000000007 */
[----:B------:R-:W-:Y:S01]  /*7eb0*/  FFMA R4, R41, R43, R4 ;  /* 0x0000002b29047223 */ /* 0x000fe20000000004 */
[C---:B------:R-:W-:Y:S01]  /*7ec0*/  FMUL R5, R38.reuse, R9 ;  /* 0x0000000926057220 */ /* 0x040fe20000400000 */
[C---:B------:R-:W-:Y:S01]  /*7ed0*/  FMUL R6, R38.reuse, R10 ;  /* 0x0000000a26067220 */ /* 0x040fe20000400000 */
[C---:B------:R-:W-:Y:S01]  /*7ee0*/  FMUL R11, R38.reuse, R11 ;  /* 0x0000000b260b7220 */ /* 0x040fe20000400000 */
[--C-:B----4-:R-:W-:Y:S01]  /*7ef0*/  HADD2.F32 R40, -RZ, R56.reuse.H0_H0 ;  /* 0x20000038ff287230 */ /* 0x110fe20000004100 */
[----:B------:R-:W-:Y:S01]  /*7f00*/  F2FP.F16.F32.PACK_AB R69, R7, R3 ;  /* 0x000000030745723e */ /* 0x000fe200000000ff */
[C---:B------:R-:W-:Y:S01]  /*7f10*/  FFMA R5, R41.reuse, R42, R5 ;  /* 0x0000002a29057223 */ /* 0x040fe20000000005 */
[C---:B------:R-:W-:Y:S01]  /*7f20*/  FFMA R6, R41.reuse, R45, R6 ;  /* 0x0000002d29067223 */ /* 0x040fe20000000006 */
[----:B------:R-:W-:Y:S01]  /*7f30*/  FFMA R11, R41, R44, R11 ;  /* 0x0000002c290b7223 */ /* 0x000fe2000000000b */
[C---:B------:R-:W-:Y:S01]  /*7f40*/  FMUL R8, R38.reuse, R12 ;  /* 0x0000000c26087220 */ /* 0x040fe20000400000 */
[----:B------:R-:W-:Y:S01]  /*7f50*/  HADD2.F32 R42, -RZ, R56.H1_H1 ;  /* 0x30000038ff2a7230 */ /* 0x000fe20000004100 */
[----:B------:R-:W-:Y:S01]  /*7f60*/  F2FP.F16.F32.PACK_AB R70, R5, R4 ;  /* 0x000000040546723e */ /* 0x000fe200000000ff */
[C---:B------:R-:W-:Y:S01]  /*7f70*/  FMUL R9, R38.reuse, R13 ;  /* 0x0000000d26097220 */ /* 0x040fe20000400000 */
[----:B------:R-:W-:Y:S01]  /*7f80*/  F2FP.F16.F32.PACK_AB R71, R11, R6 ;  /* 0x000000060b47723e */ /* 0x000fe200000000ff */
[C---:B------:R-:W-:Y:S01]  /*7f90*/  FFMA R8, R41.reuse, R40, R8 ;  /* 0x0000002829087223 */ /* 0x040fe20000000008 */
[--C-:B------:R-:W-:Y:S02]  /*7fa0*/  HADD2.F32 R43, -RZ, R57.reuse.H0_H0 ;  /* 0x20000039ff2b7230 */ /* 0x100fe40000004100 */
[----:B------:R-:W-:Y:S01]  /*7fb0*/  FFMA R9, R41, R42, R9 ;  /* 0x0000002a29097223 */ /* 0x000fe20000000009 */
[C---:B------:R-:W-:Y:S01]  /*7fc0*/  FMUL R10, R38.reuse, R14 ;  /* 0x0000000e260a7220 */ /* 0x040fe20000400000 */
[----:B------:R-:W-:Y:S01]  /*7fd0*/  HADD2.F32 R40, -RZ, R57.H1_H1 ;  /* 0x30000039ff287230 */ /* 0x000fe20000004100 */
[----:B------:R1:W-:Y:S01]  /*7fe0*/  STSM.16.M88.4 [R97+0x4400], R68 ;  /* 0x0044004461007844 */ /* 0x0003e20000000200 */
[C---:B------:R-:W-:Y:S01]  /*7ff0*/  FMUL R15, R38.reuse, R15 ;  /* 0x0000000f260f7220 */ /* 0x040fe20000400000 */
[----:B------:R-:W-:Y:S01]  /*8000*/  F2FP.F16.F32.PACK_AB R52, R9, R8 ;  /* 0x000000080934723e */ /* 0x000fe200000000ff */
[C---:B------:R-:W-:Y:S01]  /*8010*/  FFMA R10, R41.reuse, R43, R10 ;  /* 0x0000002b290a7223 */ /* 0x040fe2000000000a */
[--C-:B------:R-:W-:Y:S02]  /*8020*/  HADD2.F32 R42, -RZ, R58.reuse.H0_H0 ;  /* 0x2000003aff2a7230 */ /* 0x100fe40000004100 */
        /* <DEDUP_REMOVED lines=26> */
[----:B-1----:R-:W-:Y:S01]  /*81d0*/  F2FP.F16.F32.PACK_AB R68, R17, R16 ;  /* 0x000000101144723e */ /* 0x002fe200000000ff */
        /* <DEDUP_REMOVED lines=45> */
[----:B------:R-:W-:Y:S05]  /*84b0*/  F2FP.F16.F32.PACK_AB R107, R35, R30 ;  /* 0x0000001e236b723e */ /* 0x000fea00000000ff */
        /* <DEDUP_REMOVED lines=19> */
.L_x_122:
[----:B------:R-:W-:Y:S05]  /*85f0*/  BSYNC.RECONVERGENT B0 ;  /* 0x0000000000007941 */ /* 0x000fea0003800200 */
.L_x_121:
        /* <DEDUP_REMOVED lines=20> */
.L_x_126:
[----:B------:R-:W-:Y:S05]  /*8740*/  BSYNC B0 ;  /* 0x0000000000007941 */ /* 0x000fea0003800000 */
.L_x_125:
[----:B------:R-:W-:Y:S11]  /*8750*/  ISETP.NE.AND P0, PT, R61, RZ, PT ;  /* 0x000000ff3d00720c */ /* 0x000ff60003f05270 */
[----:B------:R-:W-:Y:S02]  /*8760*/  @!UPT UIADD3 URZ, UPT, UPT, URZ, URZ, URZ ;  /* 0x000000fffffff290 */ /* 0x000fe4000fffe0ff */
[----:B------:R-:W-:Y:S01]  /*8770*/  @P0 IADD3 R2, PT, PT, R92, R5, RZ ;  /* 0x000000055c020210 */ /* 0x000fe20007ffe0ff */
[----:B------:R-:W-:Y:S05]  /*8780*/  @P0 WARPSYNC.ALL ;  /* 0x0000000000000948 */ /* 0x000fea0003800000 */
[----:B------:R3:W4:Y:S04]  /*8790*/  @P0 LDSM.16.M88.4 R48, [R46+UR44+0x400] ;  /* 0x0004002c2e30083b */ /* 0x0007280008000200 */
[----:B------:R3:W1:Y:S04]  /*87a0*/  @P0 LDSM.16.M88.4 R56, [R0+0x400] ;  /* 0x000400000038083b */ /* 0x0006680000000200 */
[----:B------:R3:W1:Y:S04]  /*87b0*/  @P0 LDSM.16.M88.4 R64, [R5+0x400] ;  /* 0x000400000540083b */ /* 0x0006680000000200 */
[----:B------:R3:W1:Y:S02]  /*87c0*/  @P0 LDSM.16.M88.4 R72, [R2+0x400] ;  /* 0x000400000248083b */ /* 0x0006640000000200 */
.L_x_124:
[----:B------:R-:W-:Y:S05]  /*87d0*/  BSYNC B1 ;  /* 0x0000000000017941 */ /* 0x000fea0003800000 */
.L_x_123:
        /* <DEDUP_REMOVED lines=11> */
[----:B---3--:R-:W3:Y:S01]  /*8890*/  LDC.64 R2, c[0x4][R3] ;  /* 0x0100000003027b82 */ /* 0x008ee20000000a00 */
[----:B------:R-:W2:Y:S01]  /*88a0*/  LDCU.64 UR4, c[0x4][0x10] ;  /* 0x01000200ff0477ac */ /* 0x000ea20008000a00 */
[----:B-1----:R-:W-:Y:S01]  /*88b0*/  MOV R5, UR9 ;  /* 0x0000000900057c02 */ /* 0x002fe20008000f00 */
[----:B------:R-:W-:Y:S01]  /*88c0*/  IMAD.U32 R4, RZ, RZ, UR8 ;  /* 0x00000008ff047e24 */ /* 0x000fe2000f8e00ff */
[----:B-----5:R-:W-:Y:S01]  /*88d0*/  MOV R7, UR7 ;  /* 0x0000000700077c02 */ /* 0x020fe20008000f00 */
[----:B------:R-:W-:Y:S01]  /*88e0*/  IMAD.U32 R6, RZ, RZ, UR6 ;  /* 0x00000006ff067e24 */ /* 0x000fe2000f8e00ff */
[----:B--2---:R-:W-:Y:S01]  /*88f0*/  MOV R11, UR5 ;  /* 0x00000005000b7c02 */ /* 0x004fe20008000f00 */
[----:B------:R-:W-:Y:S02]  /*8900*/  IMAD.U32 R10, RZ, RZ, UR4 ;  /* 0x00000004ff0a7e24 */ /* 0x000fe4000f8e00ff */
[----:B------:R-:W-:Y:S07]  /*8910*/  LEPC R20, `(.L_x_128) ;  /* 0x000000001014794e */ /* 0x000fee0000000000 */
[----:B---34-:R-:W-:Y:S05]  /*8920*/  CALL.ABS.NOINC R2 ;  /* 0x0000000002007343 */ /* 0x018fea0003c00000 */
.L_x_128:
[----:B------:R-:W-:Y:S01]  /*8930*/  ISETP.NE.AND P0, PT, R94, RZ, PT ;  /* 0x000000ff5e00720c */ /* 0x000fe20003f05270 */
[----:B------:R-:W-:Y:S05]  /*8940*/  WARPSYNC.ALL ;  /* 0x0000000000007948 */ /* 0x000fea0003800000 */
[----:B------:R-:W-:Y:S01]  /*8950*/  R2UR UR4, R39 ;  /* 0x00000000270472ca */ /* 0x000fe200000e0000 */
[--C-:B----4-:R-:W-:Y:S01]  /*8960*/  HADD2.F32 R40, -RZ, R48.reuse.H0_H0 ;  /* 0x20000030ff287230 */ /* 0x110fe20000004100 */
[----:B------:R-:W1:Y:S01]  /*8970*/  S2UR UR6, SR_CgaCtaId ;  /* 0x00000000000679c3 */ /* 0x000e620000008800 */
[----:B------:R-:W-:Y:S01]  /*8980*/  HADD2.F32 R42, -RZ, R48.H1_H1 ;  /* 0x30000030ff2a7230 */ /* 0x000fe20000004100 */
[----:B------:R-:W-:Y:S01]  /*8990*/  R2UR UR5, R98 ;  /* 0x00000000620572ca */ /* 0x000fe200000e0000 */
[--C-:B------:R-:W-:Y:S01]  /*89a0*/  HADD2.F32 R43, -RZ, R49.reuse.H0_H0 ;  /* 0x20000031ff2b7230 */ /* 0x100fe20000004100 */
[----:B------:R-:W-:Y:S01]  /*89b0*/  BSSY.RECONVERGENT B0, `(.L_x_129) ;  /* 0x0000089000007945 */ /* 0x000fe20003800200 */
[----:B------:R-:W-:Y:S02]  /*89c0*/  HADD2.F32 R44, -RZ, R49.H1_H1 ;  /* 0x30000031ff2c7230 */ /* 0x000fe40000004100 */
[--C-:B------:R-:W-:Y:S02]  /*89d0*/  HADD2.F32 R45, -RZ, R50.reuse.H0_H0 ;  /* 0x20000032ff2d7230 */ /* 0x100fe40000004100 */
[----:B---3--:R-:W-:Y:S02]  /*89e0*/  HADD2.F32 R46, -RZ, R50.H1_H1 ;  /* 0x30000032ff2e7230 */ /* 0x008fe40000004100 */
[----:B------:R-:W3:Y:S01]  /*89f0*/  LDTM.16dp256bit.x8 R4, tmem[UR4+0xc0] ;  /* 0x0000c004000479ee */ /* 0x000ee200081a0000 */
[----:B------:R-:W-:Y:S01]  /*8a00*/  NOP ;  /* 0x0000000000007918 */ /* 0x000fe20000000000 */
[--C-:B------:R-:W-:Y:S02]  /*8a10*/  HADD2.F32 R47, -RZ, R51.reuse.H0_H0 ;  /* 0x20000033ff2f7230 */ /* 0x100fe40000004100 */
[----:B------:R-:W-:Y:S01]  /*8a20*/  UIADD3 UR4, UPT, UPT, UR5, 0xc0, URZ ;  /* 0x000000c005047890 */ /* 0x000fe2000fffe0ff */
[----:B------:R-:W-:Y:S02]  /*8a30*/  HADD2.F32 R49, -RZ, R51.H1_H1 ;  /* 0x30000033ff317230 */ /* 0x000fe40000004100 */
[--C-:B------:R-:W-:Y:S02]  /*8a40*/  HADD2.F32 R48, -RZ, R56.reuse.H0_H0 ;  /* 0x20000038ff307230 */ /* 0x100fe40000004100 */
[----:B------:R-:W-:Y:S02]  /*8a50*/  HADD2.F32 R51, -RZ, R56.H1_H1 ;  /* 0x30000038ff337230 */ /* 0x000fe40000004100 */
[--C-:B------:R-:W-:Y:S02]  /*8a60*/  HADD2.F32 R50, -RZ, R57.reuse.H0_H0 ;  /* 0x20000039ff327230 */ /* 0x100fe40000004100 */
[----:B--2---:R-:W-:Y:S02]  /*8a70*/  HADD2.F32 R52, -RZ, R57.H1_H1 ;  /* 0x30000039ff347230 */ /* 0x004fe40000004100 */
[--C-:B------:R-:W-:Y:S02]  /*8a80*/  HADD2.F32 R53, -RZ, R58.reuse.H0_H0 ;  /* 0x2000003aff357230 */ /* 0x100fe40000004100 */
[----:B------:R-:W-:Y:S02]  /*8a90*/  HADD2.F32 R54, -RZ, R58.H1_H1 ;  /* 0x3000003aff367230 */ /* 0x000fe40000004100 */
[--C-:B------:R-:W-:Y:S02]  /*8aa0*/  HADD2.F32 R55, -RZ, R59.reuse.H0_H0 ;  /* 0x2000003bff377230 */ /* 0x100fe40000004100 */
[----:B------:R-:W-:Y:S02]  /*8ab0*/  HADD2.F32 R56, -RZ, R59.H1_H1 ;  /* 0x3000003bff387230 */ /* 0x000fe40000004100 */
[--C-:B------:R-:W-:Y:S01]  /*8ac0*/  HADD2.F32 R57, -RZ, R64.reuse.H0_H0 ;  /* 0x20000040ff397230 */ /* 0x100fe20000004100 */
[----:B-1----:R-:W-:Y:S01]  /*8ad0*/  UPRMT UR4, UR6, 0x654, UR4 ;  /* 0x0000065406047896 */ /* 0x002fe20008000004 */
[C---:B---3--:R-:W-:Y:S01]  /*8ae0*/  FMUL R4, R38.reuse, R4 ;  /* 0x0000000426047220 */ /* 0x048fe20000400000 */
[C---:B------:R-:W-:Y:S01]  /*8af0*/  FMUL R5, R38.reuse, R5 ;  /* 0x0000000526057220 */ /* 0x040fe20000400000 */
[C---:B------:R-:W-:Y:S01]  /*8b00*/  FMUL R6, R38.reuse, R6 ;  /* 0x0000000626067220 */ /* 0x040fe20000400000 */
[C---:B------:R-:W-:Y:S01]  /*8b10*/  FMUL R7, R38.reuse, R7 ;  /* 0x0000000726077220 */ /* 0x040fe20000400000 */
[C---:B------:R-:W-:Y:S01]  /*8b20*/  FFMA R4, R41.reuse, R40, R4 ;  /* 0x0000002829047223 */ /* 0x040fe20000000004 */
[C---:B------:R-:W-:Y:S01]  /*8b30*/  FFMA R5, R41.reuse, R42, R5 ;  /* 0x0000002a29057223 */ /* 0x040fe20000000005 */
[C---:B------:R-:W-:Y:S01]  /*8b40*/  FFMA R6, R41.reuse, R43, R6 ;  /* 0x0000002b29067223 */ /* 0x040fe20000000006 */
[----:B------:R-:W-:Y:S01]  /*8b50*/  FFMA R7, R41, R44, R7 ;  /* 0x0000002c29077223 */ /* 0x000fe20000000007 */
[----:B------:R-:W-:Y:S01]  /*8b60*/  SYNCS.ARRIVE.TRANS64.RED.A1T0 RZ, [UR4], RZ ;  /* 0x000000ffffff79a7 */ /* 0x000fe20008100404 */
[C---:B------:R-:W-:Y:S01]  /*8b70*/  FMUL R8, R38.reuse, R8 ;  /* 0x0000000826087220 */ /* 0x040fe20000400000 */
[----:B------:R-:W-:Y:S01]  /*8b80*/  F2FP.F16.F32.PACK_AB R104, R5, R4 ;  /* 0x000000040568723e */ /* 0x000fe200000000ff */
[C---:B------:R-:W-:Y:S01]  /*8b90*/  FMUL R9, R38.reuse, R9 ;  /* 0x0000000926097220 */ /* 0x040fe20000400000 */
[----:B------:R-:W-:Y:S01]  /*8ba0*/  F2FP.F16.F32.PACK_AB R105, R7, R6 ;  /* 0x000000060769723e */ /* 0x000fe200000000ff */
[C---:B------:R-:W-:Y:S01]  /*8bb0*/  FFMA R8, R41.reuse, R45, R8 ;  /* 0x0000002d29087223 */ /* 0x040fe20000000008 */
[C---:B------:R-:W-:Y:S01]  /*8bc0*/  FMUL R0, R38.reuse, R10 ;  /* 0x0000000a26007220 */ /* 0x040fe20000400000 */
[C---:B------:R-:W-:Y:S01]  /*8bd0*/  FFMA R9, R41.reuse, R46, R9 ;  /* 0x0000002e29097223 */ /* 0x040fe20000000009 */
[C---:B------:R-:W-:Y:S01]  /*8be0*/  FMUL R2, R38.reuse, R11 ;  /* 0x0000000b26027220 */ /* 0x040fe20000400000 */
[C---:B------:R-:W-:Y:S01]  /*8bf0*/  FMUL R3, R38.reuse, R12 ;  /* 0x0000000c26037220 */ /* 0x040fe20000400000 */
[----:B------:R-:W-:Y:S01]  /*8c00*/  FFMA R0, R41, R47, R0 ;  /* 0x0000002f29007223 */ /* 0x000fe20000000000 */
[C---:B------:R-:W-:Y:S01]  /*8c10*/  FMUL R10, R38.reuse, R13 ;  /* 0x0000000d260a7220 */ /* 0x040fe20000400000 */
[----:B------:R-:W-:Y:S01]  /*8c20*/  F2FP.F16.F32.PACK_AB R106, R9, R8 ;  /* 0x00000008096a723e */ /* 0x000fe200000000ff */
[C---:B------:R-:W-:Y:S01]  /*8c30*/  FFMA R2, R41.reuse, R49, R2 ;  /* 0x0000003129027223 */ /* 0x040fe20000000002 */
[C---:B------:R-:W-:Y:S01]  /*8c40*/  FFMA R3, R41.reuse, R48, R3 ;  /* 0x0000003029037223 */ /* 0x040fe20000000003 */
[C---:B------:R-:W-:Y:S01]  /*8c50*/  FFMA R10, R41.reuse, R51, R10 ;  /* 0x00000033290a7223 */ /* 0x040fe2000000000a */
[C---:B------:R-:W-:Y:S01]  /*8c60*/  FMUL R11, R38.reuse, R14 ;  /* 0x0000000e260b7220 */ /* 0x040fe20000400000 */
[----:B------:R-:W-:Y:S01]  /*8c70*/  FMUL R15, R38, R15 ;  /* 0x0000000f260f7220 */ /* 0x000fe20000400000 */
[----:B------:R-:W-:Y:S01]  /*8c80*/  F2FP.F16.F32.PACK_AB R107, R2, R0 ;  /* 0x00000000026b723e */ /* 0x000fe200000000ff */
[----:B------:R-:W-:Y:S01]  /*8c90*/  FMUL R12, R38, R16 ;  /* 0x00000010260c7220 */ /* 0x000fe20000400000 */
[----:B------:R-:W-:Y:S01]  /*8ca0*/  F2FP.F16.F32.PACK_AB R108, R10, R3 ;  /* 0x000000030a6c723e */ /* 0x000fe200000000ff */
[C---:B------:R-:W-:Y:S01]  /*8cb0*/  FFMA R11, R41.reuse, R50, R11 ;  /* 0x00000032290b7223 */ /* 0x040fe2000000000b */
[C---:B------:R-:W-:Y:S01]  /*8cc0*/  FFMA R15, R41.reuse, R52, R15 ;  /* 0x00000034290f7223 */ /* 0x040fe2000000000f */
[----:B------:R1:W-:Y:S01]  /*8cd0*/  STSM.16.M88.4 [R97+0x6400], R104 ;  /* 0x0064006861007844 */ /* 0x0003e20000000200 */
[----:B------:R-:W-:Y:S01]  /*8ce0*/  FFMA R12, R41, R53, R12 ;  /* 0x00000035290c7223 */ /* 0x000fe2000000000c */
[C---:B------:R-:W-:Y:S01]  /*8cf0*/  FMUL R13, R38.reuse, R17 ;  /* 0x00000011260d7220 */ /* 0x040fe20000400000 */
[C---:B------:R-:W-:Y:S01]  /*8d00*/  FMUL R14, R38.reuse, R18 ;  /* 0x00000012260e7220 */ /* 0x040fe20000400000 */
[----:B------:R-:W-:Y:S01]  /*8d10*/  F2FP.F16.F32.PACK_AB R109, R15, R11 ;  /* 0x0000000b0f6d723e */ /* 0x000fe200000000ff */
[C---:B------:R-:W-:Y:S01]  /*8d20*/  FMUL R19, R38.reuse, R19 ;  /* 0x0000001326137220 */ /* 0x040fe20000400000 */
[C---:B------:R-:W-:Y:S01]  /*8d30*/  FFMA R13, R41.reuse, R54, R13 ;  /* 0x00000036290d7223 */ /* 0x040fe2000000000d */
[C---:B------:R-:W-:Y:S01]  /*8d40*/  FFMA R14, R41.reuse, R55, R14 ;  /* 0x00000037290e7223 */ /* 0x040fe2000000000e */
[----:B------:R-:W-:Y:S02]  /*8d50*/  HADD2.F32 R58, -RZ, R64.H1_H1 ;  /* 0x30000040ff3a7230 */ /* 0x000fe40000004100 */
[----:B------:R-:W-:Y:S01]  /*8d60*/  FFMA R19, R41, R56, R19 ;  /* 0x0000003829137223 */ /* 0x000fe20000000013 */
[C---:B------:R-:W-:Y:S01]  /*8d70*/  FMUL R16, R38.reuse, R20 ;  /* 0x0000001426107220 */ /* 0x040fe20000400000 */
[----:B------:R-:W-:Y:S01]  /*8d80*/  F2FP.F16.F32.PACK_AB R110, R13, R12 ;  /* 0x0000000c0d6e723e */ /* 0x000fe200000000ff */
[--C-:B------:R-:W-:Y:S02]  /*8d90*/  HADD2.F32 R59, -RZ, R65.reuse.H0_H0 ;  /* 0x20000041ff3b7230 */ /* 0x100fe40000004100 */
[C---:B------:R-:W-:Y:S01]  /*8da0*/  FMUL R17, R38.reuse, R21 ;  /* 0x0000001526117220 */ /* 0x040fe20000400000 */
[----:B------:R-:W-:Y:S01]  /*8db0*/  F2FP.F16.F32.PACK_AB R111, R19, R14 ;  /* 0x0000000e136f723e */ /* 0x000fe200000000ff */
[C---:B------:R-:W-:Y:S01]  /*8dc0*/  FFMA R16, R41.reuse, R57, R16 ;  /* 0x0000003929107223 */ /* 0x040fe20000000010 */
[----:B------:R-:W-:Y:S02]  /*8dd0*/  HADD2.F32 R60, -RZ, R65.H1_H1 ;  /* 0x30000041ff3c7230 */ /* 0x000fe40000004100 */
[----:B------:R-:W-:Y:S01]  /*8de0*/  FFMA R17, R41, R58, R17 ;  /* 0x0000003a29117223 */ /* 0x000fe20000000011 */
[C---:B------:R-:W-:Y:S01]  /*8df0*/  FMUL R18, R38.reuse, R22 ;  /* 0x0000001626127220 */ /* 0x040fe20000400000 */
[----:B------:R1:W-:Y:S01]  /*8e00*/  STSM.16.M88.4 [R96+0x6400], R108 ;  /* 0x0064006c60007844 */ /* 0x0003e20000000200 */
[--C-:B------:R-:W-:Y:S02]  /*8e10*/  HADD2.F32 R61, -RZ, R66.reuse.H0_H0 ;  /* 0x20000042ff3d7230 */ /* 0x100fe40000004100 */
[C---:B------:R-:W-:Y:S01]  /*8e20*/  FMUL R23, R38.reuse, R23 ;  /* 0x0000001726177220 */ /* 0x040fe20000400000 */
[----:B------:R-:W-:Y:S01]  /*8e30*/  F2FP.F16.F32.PACK_AB R112, R17, R16 ;  /* 0x000000101170723e */ /* 0x000fe200000000ff */
[C---:B------:R-:W-:Y:S01]  /*8e40*/  FFMA R18, R41.reuse, R59, R18 ;  /* 0x0000003b29127223 */ /* 0x040fe20000000012 */
[----:B------:R-:W-:Y:S02]  /*8e50*/  HADD2.F32 R62, -RZ, R66.H1_H1 ;  /* 0x30000042ff3e7230 */ /* 0x000fe40000004100 */
[----:B------:R-:W-:Y:S01]  /*8e60*/  FFMA R23, R41, R60, R23 ;  /* 0x0000003c29177223 */ /* 0x000fe20000000017 */
[C---:B------:R-:W-:Y:S01]  /*8e70*/  FMUL R20, R38.reuse, R24 ;  /* 0x0000001826147220 */ /* 0x040fe20000400000 */
[--C-:B------:R-:W-:Y:S02]  /*8e80*/  HADD2.F32 R63, -RZ, R67.reuse.H0_H0 ;  /* 0x20000043ff3f7230 */ /* 0x100fe40000004100 */
[C---:B------:R-:W-:Y:S01]  /*8e90*/  FMUL R21, R38.reuse, R25 ;  /* 0x0000001926157220 */ /* 0x040fe20000400000 */
[----:B------:R-:W-:Y:S01]  /*8ea0*/  HADD2.F32 R64, -RZ, R67.H1_H1 ;  /* 0x30000043ff407230 */ /* 0x000fe20000004100 */
[----:B------:R-:W-:Y:S01]  /*8eb0*/  F2FP.F16.F32.PACK_AB R113, R23, R18 ;  /* 0x000000121771723e */ /* 0x000fe200000000ff */
[C---:B------:R-:W-:Y:S01]  /*8ec0*/  FFMA R20, R41.reuse, R61, R20 ;  /* 0x0000003d29147223 */ /* 0x040fe20000000014 */
        /* <DEDUP_REMOVED lines=8> */
[C---:B------:R-:W-:Y:S01]  /*8f50*/  FFMA R22, R41.reuse, R63, R22 ;  /* 0x0000003f29167223 */ /* 0x040fe20000000016 */
[----:B------:R-:W-:Y:S02]  /*8f60*/  HADD2.F32 R68, -RZ, R73.H1_H1 ;  /* 0x30000049ff447230 */ /* 0x000fe40000004100 */
[C---:B------:R-:W-:Y:S01]  /*8f70*/  FMUL R26, R38.reuse, R30 ;  /* 0x0000001e261a7220 */ /* 0x040fe20000400000 */
[C---:B------:R-:W-:Y:S01]  /*8f80*/  FFMA R27, R41.reuse, R64, R27 ;  /* 0x00000040291b7223 */ /* 0x040fe2000000001b */
        /* <DEDUP_REMOVED lines=34> */
[----:B------:R-:W-:Y:S02]  /*91b0*/  UIADD3 UR9, UPT, UPT, UR49, 0xc0, URZ ;  /* 0x000000c031097890 */ /* 0x000fe4000fffe0ff */
[----:B------:R-:W-:Y:S01]  /*91c0*/  UIADD3 UR8, UPT, UPT, UR44, 0x6400, URZ ;  /* 0x000064002c087890 */ /* 0x000fe2000fffe0ff */
[----:B------:R-:W-:Y:S01]  /*91d0*/  UMOV UR10, UR50 ;  /* 0x00000032000a7c82 */ /* 0x000fe20008000000 */
[----:B------:R-:W-:Y:S01]  /*91e0*/  UMOV UR11, UR36 ;  /* 0x00000024000b7c82 */ /* 0x000fe20008000000 */
[----:B--2---:R-:W-:Y:S04]  /*91f0*/  UIADD3 UR4, UP0, UPT, UR6, 0x680, URZ ;  /* 0x0000068006047890 */ /* 0x004fe8000ff1e0ff */
[----:B------:R-:W-:Y:S09]  /*9200*/  UIADD3.X UR5, UPT, UPT, URZ, UR7, URZ, UP0, !UPT ;  /* 0x00000007ff057290 */ /* 0x000ff200087fe4ff */
[----:B------:R2:W-:Y:S01]  /*9210*/  UTMASTG.3D [UR8], [UR4] ;  /* 0x00000008040073b5 */ /* 0x0005e20008010000 */
[----:B------:R0:W-:Y:S01]  /*9220*/  UTMACMDFLUSH ;  /* 0x00000000000079b7 */ /* 0x0001e20000000000 */
[----:B--2---:R-:W-:Y:S04]  /*9230*/  DEPBAR.LE SB0, 0x1 ;  /* 0x000080400000791a */ /* 0x004fe80000000000 */
.L_x_130:
[----:B------:R-:W-:Y:S05]  /*9240*/  BSYNC.RECONVERGENT B0 ;  /* 0x0000000000007941 */ /* 0x000fea0003800200 */
.L_x_129:
[----:B------:R-:W-:Y:S01]  /*9250*/  BAR.SYNC.DEFER_BLOCKING 0x1, 0x80 ;  /* 0x0042000000007b1d */ /* 0x000fe20000010000 */
[----:B------:R-:W-:Y:S01]  /*9260*/  UISETP.NE.AND UP0, UPT, UR47, -0x4, UPT ;  /* 0xfffffffc2f00788c */ /* 0x000fe2000bf05270 */
[----:B------:R-:W-:Y:S08]  /*9270*/  IADD3 R0, PT, PT, R36, 0x1, RZ ;  /* 0x0000000124007810 */ /* 0x000ff00007ffe0ff */
[----:B------:R-:W-:Y:S05]  /*9280*/  BRA.U !UP0, `(.L_x_131) ;  /* 0x0000000108247547 */ /* 0x000fea000b800000 */
[----:B------:R-:W-:Y:S01]  /*9290*/  ISETP.NE.AND P0, PT, R95, RZ, PT ;  /* 0x000000ff5f00720c */ /* 0x000fe20003f05270 */
[----:B------:R-:W-:Y:S01]  /*92a0*/  IMAD.U32 R2, RZ, RZ, UR46 ;  /* 0x0000002eff027e24 */ /* 0x000fe2000f8e00ff */
[----:B------:R-:W-:Y:S04]  /*92b0*/  UIADD3 UR4, UPT, UPT, UR46, 0x1, URZ ;  /* 0x000000012e047890 */ /* 0x000fe8000fffe0ff */
[----:B------:R-:W-:Y:S04]  /*92c0*/  UISETP.NE.AND UP0, UPT, UR4, 0x4, UPT ;  /* 0x000000040400788c */ /* 0x000fe8000bf05270 */
[----:B------:R-:W-:Y:S03]  /*92d0*/  USEL UR46, UR4, URZ, UP0 ;  /* 0x000000ff042e7287 */ /* 0x000fe60008000000 */
[----:B------:R-:W-:Y:S05]  /*92e0*/  @P0 LEA R2, R2, UR44, 0x3 ;  /* 0x0000002c02020c11 */ /* 0x000fea000f8e18ff */
[----:B------:R-:W-:Y:S05]  /*92f0*/  @P0 VIADD R2, R2, 0x50 ;  /* 0x0000005002020836 */ /* 0x000fea0000000000 */
[----:B------:R-:W-:Y:S04]  /*9300*/  @P0 PRMT R2, R101, 0x654, R2 ;  /* 0x0000065465020816 */ /* 0x000fe80000000002 */
[----:B------:R2:W-:Y:S03]  /*9310*/  @P0 SYNCS.ARRIVE.TRANS64.RED.A1T0 RZ, [R2+URZ], RZ ;  /* 0x000000ff02ff09a7 */ /* 0x0005e600081004ff */
.L_x_131:
[----:B------:R-:W-:Y:S01]  /*9320*/  R2UR UR5, R83 ;  /* 0x00000000530572ca */ /* 0x000fe200000e0000 */
[----:B------:R-:W-:Y:S01]  /*9330*/  UISETP.NE.AND UP0, UPT, UR61, URZ, UPT ;  /* 0x000000ff3d00728c */ /* 0x000fe2000bf05270 */
[----:B------:R-:W-:Y:S01]  /*9340*/  R2UR UR4, R84 ;  /* 0x00000000540472ca */ /* 0x000fe200000e0000 */
[----:B------:R-:W-:Y:S01]  /*9350*/  UIADD3 UR47, UPT, UPT, UR47, 0x4, URZ ;  /* 0x000000042f2f7890 */ /* 0x000fe2000fffe0ff */
[----:B------:R-:W-:Y:S01]  /*9360*/  ISETP.NE.AND P0, PT, R88, 0x2, PT ;  /* 0x000000025800780c */ /* 0x000fe20003f05270 */
[----:B------:R-:W-:Y:S01]  /*9370*/  UMOV UR36, UR60 ;  /* 0x0000003c00247c82 */ /* 0x000fe20008000000 */
[----:B------:R-:W-:Y:S02]  /*9380*/  ISETP.NE.AND P1, PT, R0, 0x4, PT ;  /* 0x000000040000780c */ /* 0x000fe40003f25270 */
[----:B--2---:R-:W-:Y:S02]  /*9390*/  SEL R2, RZ, 0x1, P0 ;  /* 0x00000001ff027807 */ /* 0x004fe40000000000 */
[----:B------:R-:W-:Y:S02]  /*93a0*/  SEL R3, RZ, 0x1, P1 ;  /* 0x00000001ff037807 */ /* 0x000fe40000800000 */
[----:B------:R-:W-:Y:S01]  /*93b0*/  LOP3.LUT R89, R89, R2, RZ, 0x3c, !PT ;  /* 0x0000000259597212 */ /* 0x000fe200078e3cff */
[----:B------:R-:W-:Y:S01]  /*93c0*/  UIADD3 UR31, UPT, UPT, UR37, UR5, URZ ;  /* 0x00000005251f7290 */ /* 0x000fe2000fffe0ff */
[----:B------:R-:W-:Y:S01]  /*93d0*/  LOP3.LUT R90, R90, R3, RZ, 0x3c, !PT ;  /* 0x000000035a5a7212 */ /* 0x000fe200078e3cff */
[----:B------:R-:W-:Y:S01]  /*93e0*/  UIADD3 UR30, UPT, UPT, UR38, UR4, URZ ;  /* 0x00000004261e7290 */ /* 0x000fe2000fffe0ff */
[----:B------:R-:W-:Y:S02]  /*93f0*/  SEL R88, R88, RZ, P0 ;  /* 0x000000ff58587207 */ /* 0x000fe40000000000 */
[----:B------:R-:W-:Y:S01]  /*9400*/  SEL R36, R0, RZ, P1 ;  /* 0x000000ff00247207 */ /* 0x000fe20000800000 */
[----:B------:R-:W-:Y:S08]  /*9410*/  BRA.U UP0, `(.L_x_132) ;  /* 0xffffffbd009c7547 */ /* 0x000ff0000b83ffff */
[----:B------:R-:W-:-:S13]  /*9420*/  R2UR UR4, R85 ;  /* 0x00000000550472ca */ /* 0x000fda00000e0000 */
[----:B------:R-:W-:-:S09]  /*9430*/  UISETP.NE.AND UP0, UPT, UR4, URZ, UPT ;  /* 0x000000ff0400728c */ /* 0x000fd2000bf05270 */
[----:B------:R-:W-:Y:S05]  /*9440*/  BRA.U !UP0, `(.L_x_133) ;  /* 0x0000000108487547 */ /* 0x000fea000b800000 */
[----:B------:R-:W2:Y:S02]  /*9450*/  LDCU.64 UR4, c[0x0][0x890] ;  /* 0x00011200ff0477ac */ /* 0x000ea40008000a00 */
[----:B--2---:R-:W-:-:S04]  /*9460*/  UISETP.NE.U32.AND UP0, UPT, UR4, URZ, UPT ;  /* 0x000000ff0400728c */ /* 0x004fc8000bf05070 */
[----:B------:R-:W-:-:S09]  /*9470*/  UISETP.NE.AND.EX UP0, UPT, UR5, URZ, UPT, UP0 ;  /* 0x000000ff0500728c */ /* 0x000fd2000bf05300 */
[----:B------:R-:W-:Y:S05]  /*9480*/  BRA.U UP0, `(.L_x_134) ;  /* 0x00000001000c7547 */ /* 0x000fea000b800000 */
[----:B------:R-:W-:-:S13]  /*9490*/  FSETP.NEU.AND P0, PT, R41, RZ, PT ;  /* 0x000000ff2900720b */ /* 0x000fda0003f0d000 */
[----:B------:R-:W-:Y:S05]  /*94a0*/  @!P0 EXIT ;  /* 0x000000000000894d */ /* 0x000fea0003800000 */
[----:B------:R-:W-:Y:S05]  /*94b0*/  BRA `(.L_x_133) ;  /* 0x00000000002c7947 */ /* 0x000fea0003800000 */
.L_x_134:
[----:B------:R-:W-:Y:S01]  /*94c0*/  ISETP.NE.AND P0, PT, R87, RZ, PT ;  /* 0x000000ff5700720c */ /* 0x000fe20003f05270 */
[----:B------:R-:W-:-:S12]  /*94d0*/  BSSY.RECONVERGENT B0, `(.L_x_133) ;  /* 0x0000009000007945 */ /* 0x000fd80003800200 */
[----:B------:R-:W-:Y:S05]  /*94e0*/  @P0 BRA `(.L_x_135) ;  /* 0x0000000000140947 */ /* 0x000fea0003800000 */
[----:B------:R-:W2:Y:S02]  /*94f0*/  LDCU.64 UR4, c[0x0][0x888] ;  /* 0x00011100ff0477ac */ /* 0x000ea40008000a00 */
[----:B--2---:R-:W-:-:S04]  /*9500*/  ISETP.NE.U32.AND P0, PT, RZ, UR4, PT ;  /* 0x00000004ff007c0c */ /* 0x004fc8000bf05070 */
[----:B------:R-:W-:-:S13]  /*9510*/  ISETP.NE.AND.EX P0, PT, RZ, UR5, PT, P0 ;  /* 0x00000005ff007c0c */ /* 0x000fda000bf05300 */
[----:B------:R-:W-:Y:S05]  /*9520*/  @!P0 EXIT ;  /* 0x000000000000894d */ /* 0x000fea0003800000 */
[----:B------:R-:W-:Y:S05]  /*9530*/  BRA `(.L_x_136) ;  /* 0x0000000000087947 */ /* 0x000fea0003800000 */
.L_x_135:
[----:B------:R-:W-:-:S13]  /*9540*/  FSETP.NEU.AND P0, PT, R41, RZ, PT ;  /* 0x000000ff2900720b */ /* 0x000fda0003f0d000 */
[----:B------:R-:W-:Y:S05]  /*9550*/  @!P0 EXIT ;  /* 0x000000000000894d */ /* 0x000fea0003800000 */
.L_x_136:
[----:B------:R-:W-:Y:S05]  /*9560*/  BSYNC.RECONVERGENT B0 ;  /* 0x0000000000007941 */ /* 0x000fea0003800200 */
.L_x_133:
[----:B------:R-:W2:Y:S01]  /*9570*/  S2UR UR5, SR_CgaCtaId ;  /* 0x00000000000579c3 */ /* 0x000ea20000008800 */
[----:B------:R-:W-:Y:S01]  /*9580*/  ULEA UR4, UR46, UR44, 0x3 ;  /* 0x0000002c2e047291 */ /* 0x000fe2000f8e18ff */
[----:B------:R-:W-:-:S04]  /*9590*/  DEPBAR.LE SB0, 0x0 ;  /* 0x000080000000791a */ /* 0x000fc80000000000 */
[----:B------:R-:W-:-:S04]  /*95a0*/  UIADD3 UR4, UPT, UPT, UR4, 0x50, URZ ;  /* 0x0000005004047890 */ /* 0x000fc8000fffe0ff */
[----:B--2---:R-:W-:-:S09]  /*95b0*/  UPRMT UR4, UR5, 0x654, UR4 ;  /* 0x0000065405047896 */ /* 0x004fd20008000004 */
[----:B------:R-:W-:Y:S01]  /*95c0*/  SYNCS.ARRIVE.TRANS64.RED.A1T0 RZ, [UR4], RZ ;  /* 0x000000ffffff79a7 */ /* 0x000fe20008100404 */
[----:B------:R-:W-:Y:S05]  /*95d0*/  EXIT ;  /* 0x000000000000794d */ /* 0x000fea0003800000 */
.L_x_24:
[----:B-1----:R1:W3:Y:S02]  /*95e0*/  SYNCS.PHASECHK.TRANS64.TRYWAIT P0, [R0+URZ+0xf0], R3 ;  /* 0x0000f003000075a7 */ /* 0x0022e400080011ff */
[----:B---3--:R-:W-:Y:S05]  /*95f0*/  @!P0 NANOSLEEP.SYNCS 0x989680 ;  /* 0x009896800000895d */ /* 0x008fea0003900000 */
[----:B------:R-:W3:Y:S02]  /*9600*/  @!P0 SYNCS.PHASECHK.TRANS64 P0, [R0+URZ+0xf0], R3 ;  /* 0x0000f003000085a7 */ /* 0x000ee400080010ff */
[----:B---3--:R-:W-:Y:S05]  /*9610*/  @!P0 BRA `(.L_x_24) ;  /* 0xfffffffc00f08947 */ /* 0x008fea000383ffff */
[----:B------:R-:W-:Y:S05]  /*9620*/  BRA `(.L_x_137) ;  /* 0xffffff8000a07947 */ /* 0x000fea000383ffff */
.L_x_27:
[----:B-1----:R-:W-:-:S07]  /*9630*/  MOV R0, UR33 ;  /* 0x0000002100007c02 */ /* 0x002fce0008000f00 */
.L_x_138:
[----:B-1----:R1:W3:Y:S02]  /*9640*/  SYNCS.PHASECHK.TRANS64.TRYWAIT P0, [R0+URZ+0x18], R3 ;  /* 0x00001803000075a7 */ /* 0x0022e400080011ff */
[----:B---3--:R-:W-:Y:S05]  /*9650*/  @!P0 NANOSLEEP.SYNCS 0x989680 ;  /* 0x009896800000895d */ /* 0x008fea0003900000 */
[----:B------:R-:W3:Y:S02]  /*9660*/  @!P0 SYNCS.PHASECHK.TRANS64 P0, [R0+URZ+0x18], R3 ;  /* 0x00001803000085a7 */ /* 0x000ee400080010ff */
[----:B---3--:R-:W-:Y:S05]  /*9670*/  @!P0 BRA `(.L_x_138) ;  /* 0xfffffffc00f08947 */ /* 0x008fea000383ffff */
[----:B------:R-:W-:Y:S05]  /*9680*/  BRA `(.L_x_26) ;  /* 0xffffff8000e07947 */ /* 0x000fea000383ffff */
.L_x_34:
[----:B-1----:R-:W-:-:S07]  /*9690*/  MOV R0, UR9 ;  /* 0x0000000900007c02 */ /* 0x002fce0008000f00 */
.L_x_139:
[----:B-1----:R1:W3:Y:S02]  /*96a0*/  SYNCS.PHASECHK.TRANS64.TRYWAIT P0, [R0+URZ+0x18], R3 ;  /* 0x00001803000075a7 */ /* 0x0022e400080011ff */
[----:B---3--:R-:W-:Y:S05]  /*96b0*/  @!P0 NANOSLEEP.SYNCS 0x989680 ;  /* 0x009896800000895d */ /* 0x008fea0003900000 */
[----:B------:R-:W3:Y:S02]  /*96c0*/  @!P0 SYNCS.PHASECHK.TRANS64 P0, [R0+URZ+0x18], R3 ;  /* 0x00001803000085a7 */ /* 0x000ee400080010ff */
[----:B---3--:R-:W-:Y:S05]  /*96d0*/  @!P0 BRA `(.L_x_139) ;  /* 0xfffffffc00f08947 */ /* 0x008fea000383ffff */
[----:B------:R-:W-:Y:S05]  /*96e0*/  BRA `(.L_x_33) ;  /* 0xffffff8400a07947 */ /* 0x000fea000383ffff */
.L_x_39:
[----:B-1----:R1:W3:Y:S02]  /*96f0*/  SYNCS.PHASECHK.TRANS64.TRYWAIT P0, [R3+URZ+0x80], R0 ;  /* 0x00008000030075a7 */ /* 0x0022e400080011ff */
[----:B---3--:R-:W-:Y:S05]  /*9700*/  @!P0 NANOSLEEP.SYNCS 0x989680 ;  /* 0x009896800000895d */ /* 0x008fea0003900000 */
[----:B------:R-:W3:Y:S02]  /*9710*/  @!P0 SYNCS.PHASECHK.TRANS64 P0, [R3+URZ+0x80], R0 ;  /* 0x00008000030085a7 */ /* 0x000ee400080010ff */
[----:B---3--:R-:W-:Y:S05]  /*9720*/  @!P0 BRA `(.L_x_39) ;  /* 0xfffffffc00f08947 */ /* 0x008fea000383ffff */
[----:B------:R-:W-:Y:S05]  /*9730*/  BRA `(.L_x_140) ;  /* 0xffffff8800407947 */ /* 0x000fea000383ffff */
.L_x_43:
[----:B-1----:R-:W-:-:S07]  /*9740*/  MOV R0, UR4 ;  /* 0x0000000400007c02 */ /* 0x002fce0008000f00 */
.L_x_141:
[----:B-1----:R1:W3:Y:S02]  /*9750*/  SYNCS.PHASECHK.TRANS64.TRYWAIT P0, [R0+URZ], R3 ;  /* 0x00000003000075a7 */ /* 0x0022e400080011ff */
[----:B---3--:R-:W-:Y:S05]  /*9760*/  @!P0 NANOSLEEP.SYNCS 0x989680 ;  /* 0x009896800000895d */ /* 0x008fea0003900000 */
[----:B------:R-:W3:Y:S02]  /*9770*/  @!P0 SYNCS.PHASECHK.TRANS64 P0, [R0+URZ], R3 ;  /* 0x00000003000085a7 */ /* 0x000ee400080010ff */
[----:B---3--:R-:W-:Y:S05]  /*9780*/  @!P0 BRA `(.L_x_141) ;  /* 0xfffffffc00f08947 */ /* 0x008fea000383ffff */
[----:B------:R-:W-:Y:S05]  /*9790*/  BRA `(.L_x_142) ;  /* 0xffffff8c00ec7947 */ /* 0x000fea000383ffff */
.L_x_44:
[----:B------:R-:W-:-:S07]  /*97a0*/  MOV R0, UR5 ;  /* 0x0000000500007c02 */ /* 0x000fce0008000f00 */
.L_x_143:
[----:B-1----:R1:W3:Y:S02]  /*97b0*/  SYNCS.PHASECHK.TRANS64.TRYWAIT P0, [R0+URZ], R3 ;  /* 0x00000003000075a7 */ /* 0x0022e400080011ff */
[----:B---3--:R-:W-:Y:S05]  /*97c0*/  @!P0 NANOSLEEP.SYNCS 0x989680 ;  /* 0x009896800000895d */ /* 0x008fea0003900000 */
[----:B------:R-:W3:Y:S02]  /*97d0*/  @!P0 SYNCS.PHASECHK.TRANS64 P0, [R0+URZ], R3 ;  /* 0x00000003000085a7 */ /* 0x000ee400080010ff */
[----:B---3--:R-:W-:Y:S05]  /*97e0*/  @!P0 BRA `(.L_x_143) ;  /* 0xfffffffc00f08947 */ /* 0x008fea000383ffff */
[----:B------:R-:W-:Y:S05]  /*97f0*/  BRA `(.L_x_144) ;  /* 0xffffff8c00f87947 */ /* 0x000fea000383ffff */
.L_x_47:
[----:B--2---:R2:W3:Y:S02]  /*9800*/  SYNCS.PHASECHK.TRANS64.TRYWAIT P0, [R2+URZ+0xe0], R5 ;  /* 0x0000e005020075a7 */ /* 0x0044e400080011ff */
[----:B---3--:R-:W-:Y:S05]  /*9810*/  @!P0 NANOSLEEP.SYNCS 0x989680 ;  /* 0x009896800000895d */ /* 0x008fea0003900000 */
[----:B------:R-:W3:Y:S02]  /*9820*/  @!P0 SYNCS.PHASECHK.TRANS64 P0, [R2+URZ+0xe0], R5 ;  /* 0x0000e005020085a7 */ /* 0x000ee400080010ff */
[----:B---3--:R-:W-:Y:S05]  /*9830*/  @!P0 BRA `(.L_x_47) ;  /* 0xfffffffc00f08947 */ /* 0x008fea000383ffff */
[----:B------:R-:W-:Y:S05]  /*9840*/  BRA `(.L_x_145) ;  /* 0xffffff90005c7947 */ /* 0x000fea000383ffff */
.L_x_48:
[----:B------:R-:W-:-:S07]  /*9850*/  MOV R2, UR4 ;  /* 0x0000000400027c02 */ /* 0x000fce0008000f00 */
.L_x_146:
[----:B--2---:R2:W3:Y:S02]  /*9860*/  SYNCS.PHASECHK.TRANS64.TRYWAIT P0, [R2+URZ+0x90], R5 ;  /* 0x00009005020075a7 */ /* 0x0044e400080011ff */
[----:B---3--:R-:W-:Y:S05]  /*9870*/  @!P0 NANOSLEEP.SYNCS 0x989680 ;  /* 0x009896800000895d */ /* 0x008fea0003900000 */
[----:B------:R-:W3:Y:S02]  /*9880*/  @!P0 SYNCS.PHASECHK.TRANS64 P0, [R2+URZ+0x90], R5 ;  /* 0x00009005020085a7 */ /* 0x000ee400080010ff */
[----:B---3--:R-:W-:Y:S05]  /*9890*/  @!P0 BRA `(.L_x_146) ;  /* 0xfffffffc00f08947 */ /* 0x008fea000383ffff */
[----:B------:R-:W-:Y:S05]  /*98a0*/  BRA `(.L_x_147) ;  /* 0xffffff90006c7947 */ /* 0x000fea000383ffff */
.L_x_49:
[----:B--2---:R2:W3:Y:S02]  /*98b0*/  SYNCS.PHASECHK.TRANS64.TRYWAIT P1, [R2+URZ+0x80], R5 ;  /* 0x00008005020075a7 */ /* 0x0044e400080211ff */
[----:B---3--:R-:W-:Y:S05]  /*98c0*/  @!P1 NANOSLEEP.SYNCS 0x989680 ;  /* 0x009896800000995d */ /* 0x008fea0003900000 */
[----:B------:R-:W3:Y:S02]  /*98d0*/  @!P1 SYNCS.PHASECHK.TRANS64 P1, [R2+URZ+0x80], R5 ;  /* 0x00008005020095a7 */ /* 0x000ee400080210ff */
[----:B---3--:R-:W-:Y:S05]  /*98e0*/  @!P1 BRA `(.L_x_49) ;  /* 0xfffffffc00f09947 */ /* 0x008fea000383ffff */
[----:B------:R-:W-:Y:S05]  /*98f0*/  BRA `(.L_x_148) ;  /* 0xffffff90009c7947 */ /* 0x000fea000383ffff */
.L_x_52:
[----:B------:R-:W-:-:S07]  /*9900*/  MOV R0, UR4 ;  /* 0x0000000400007c02 */ /* 0x000fce0008000f00 */
.L_x_149:
[----:B--2---:R2:W3:Y:S02]  /*9910*/  SYNCS.PHASECHK.TRANS64.TRYWAIT P0, [R0+URZ+0x90], R3 ;  /* 0x00009003000075a7 */ /* 0x0044e400080011ff */
[----:B---3--:R-:W-:Y:S05]  /*9920*/  @!P0 NANOSLEEP.SYNCS 0x989680 ;  /* 0x009896800000895d */ /* 0x008fea0003900000 */
[----:B------:R-:W3:Y:S02]  /*9930*/  @!P0 SYNCS.PHASECHK.TRANS64 P0, [R0+URZ+0x90], R3 ;  /* 0x00009003000085a7 */ /* 0x000ee400080010ff */
[----:B---3--:R-:W-:Y:S05]  /*9940*/  @!P0 BRA `(.L_x_149) ;  /* 0xfffffffc00f08947 */ /* 0x008fea000383ffff */
[----:B------:R-:W-:Y:S05]  /*9950*/  BRA `(.L_x_51) ;  /* 0xffffff9000f07947 */ /* 0x000fea000383ffff */
.L_x_59:
[----:B-1----:R1:W2:Y:S02]  /*9960*/  SYNCS.PHASECHK.TRANS64.TRYWAIT P1, [R0+URZ+0x80], R5 ;  /* 0x00008005000075a7 */ /* 0x0022a400080211ff */
[----:B--2---:R-:W-:Y:S05]  /*9970*/  @!P1 NANOSLEEP.SYNCS 0x989680 ;  /* 0x009896800000995d */ /* 0x004fea0003900000 */
[----:B------:R-:W2:Y:S02]  /*9980*/  @!P1 SYNCS.PHASECHK.TRANS64 P1, [R0+URZ+0x80], R5 ;  /* 0x00008005000095a7 */ /* 0x000ea400080210ff */
[----:B--2---:R-:W-:Y:S05]  /*9990*/  @!P1 BRA `(.L_x_59) ;  /* 0xfffffffc00f09947 */ /* 0x004fea000383ffff */
[----:B------:R-:W-:Y:S05]  /*99a0*/  BRA `(.L_x_150) ;  /* 0xffffff9800687947 */ /* 0x000fea000383ffff */
.L_x_60:
[----:B------:R-:W-:-:S07]  /*99b0*/  MOV R3, UR31 ;  /* 0x0000001f00037c02 */ /* 0x000fce0008000f00 */
.L_x_151:
[----:B-1----:R1:W2:Y:S02]  /*99c0*/  SYNCS.PHASECHK.TRANS64.TRYWAIT P0, [R3+URZ+0xc0], R0 ;  /* 0x0000c000030075a7 */ /* 0x0022a400080011ff */
[----:B--2---:R-:W-:Y:S05]  /*99d0*/  @!P0 NANOSLEEP.SYNCS 0x989680 ;  /* 0x009896800000895d */ /* 0x004fea0003900000 */
[----:B------:R-:W2:Y:S02]  /*99e0*/  @!P0 SYNCS.PHASECHK.TRANS64 P0, [R3+URZ+0xc0], R0 ;  /* 0x0000c000030085a7 */ /* 0x000ea400080010ff */
[----:B--2---:R-:W-:Y:S05]  /*99f0*/  @!P0 BRA `(.L_x_151) ;  /* 0xfffffffc00f08947 */ /* 0x004fea000383ffff */
[----:B------:R-:W-:Y:S05]  /*9a00*/  BRA `(.L_x_152) ;  /* 0xffffff9800b87947 */ /* 0x000fea000383ffff */
.L_x_63:
[----:B------:R-:W-:Y:S07]  /*9a10*/  MOV R0, UR5 ;  /* 0x0000000500007c02 */ /* 0x000fee0008000f00 */
.L_x_153:
[----:B-1----:R1:W2:Y:S02]  /*9a20*/  SYNCS.PHASECHK.TRANS64.TRYWAIT P0, [R0+URZ], R3 ;  /* 0x00000003000075a7 */ /* 0x0022a400080011ff */
[----:B--2---:R-:W-:Y:S05]  /*9a30*/  @!P0 NANOSLEEP.SYNCS 0x989680 ;  /* 0x009896800000895d */ /* 0x004fea0003900000 */
[----:B------:R-:W2:Y:S02]  /*9a40*/  @!P0 SYNCS.PHASECHK.TRANS64 P0, [R0+URZ], R3 ;  /* 0x00000003000085a7 */ /* 0x000ea400080010ff */
[----:B--2---:R-:W-:Y:S05]  /*9a50*/  @!P0 BRA `(.L_x_153) ;  /* 0xfffffffc00f08947 */ /* 0x004fea000383ffff */
[----:B------:R-:W-:Y:S05]  /*9a60*/  BRA `(.L_x_62) ;  /* 0xffffff9800d47947 */ /* 0x000fea000383ffff */
.L_x_66:
[----:B------:R-:W-:-:S07]  /*9a70*/  MOV R0, UR4 ;  /* 0x0000000400007c02 */ /* 0x000fce0008000f00 */
.L_x_154:
[----:B--2---:R2:W4:Y:S02]  /*9a80*/  SYNCS.PHASECHK.TRANS64.TRYWAIT P0, [R0+URZ], R3 ;  /* 0x00000003000075a7 */ /* 0x00452400080011ff */
[----:B----4-:R-:W-:Y:S05]  /*9a90*/  @!P0 NANOSLEEP.SYNCS 0x989680 ;  /* 0x009896800000895d */ /* 0x010fea0003900000 */
[----:B------:R-:W4:Y:S02]  /*9aa0*/  @!P0 SYNCS.PHASECHK.TRANS64 P0, [R0+URZ], R3 ;  /* 0x00000003000085a7 */ /* 0x000f2400080010ff */
[----:B----4-:R-:W-:Y:S05]  /*9ab0*/  @!P0 BRA `(.L_x_154) ;  /* 0xfffffffc00f08947 */ /* 0x010fea000383ffff */
[----:B------:R-:W-:Y:S05]  /*9ac0*/  BRA `(.L_x_155) ;  /* 0xffffff9c00b07947 */ /* 0x000fea000383ffff */
.L_x_67:
[----:B------:R-:W-:-:S07]  /*9ad0*/  MOV R0, UR5 ;  /* 0x0000000500007c02 */ /* 0x000fce0008000f00 */
.L_x_156:
[----:B-1----:R1:W2:Y:S02]  /*9ae0*/  SYNCS.PHASECHK.TRANS64.TRYWAIT P0, [R0+URZ], R3 ;  /* 0x00000003000075a7 */ /* 0x0022a400080011ff */
[----:B--2---:R-:W-:Y:S05]  /*9af0*/  @!P0 NANOSLEEP.SYNCS 0x989680 ;  /* 0x009896800000895d */ /* 0x004fea0003900000 */
[----:B------:R-:W2:Y:S02]  /*9b00*/  @!P0 SYNCS.PHASECHK.TRANS64 P0, [R0+URZ], R3 ;  /* 0x00000003000085a7 */ /* 0x000ea400080010ff */
[----:B--2---:R-:W-:Y:S05]  /*9b10*/  @!P0 BRA `(.L_x_156) ;  /* 0xfffffffc00f08947 */ /* 0x004fea000383ffff */
[----:B------:R-:W-:Y:S05]  /*9b20*/  BRA `(.L_x_157) ;  /* 0xffffff9c00bc7947 */ /* 0x000fea000383ffff */
.L_x_68:
[----:B------:R-:W-:-:S07]  /*9b30*/  MOV R0, UR5 ;  /* 0x0000000500007c02 */ /* 0x000fce0008000f00 */
.L_x_158:
[----:B-1----:R1:W2:Y:S02]  /*9b40*/  SYNCS.PHASECHK.TRANS64.TRYWAIT P0, [R0+URZ], R3 ;  /* 0x00000003000075a7 */ /* 0x0022a400080011ff */
[----:B--2---:R-:W-:Y:S05]  /*9b50*/  @!P0 NANOSLEEP.SYNCS 0x989680 ;  /* 0x009896800000895d */ /* 0x004fea0003900000 */
[----:B------:R-:W2:Y:S02]  /*9b60*/  @!P0 SYNCS.PHASECHK.TRANS64 P0, [R0+URZ], R3 ;  /* 0x00000003000085a7 */ /* 0x000ea400080010ff */
[----:B--2---:R-:W-:Y:S05]  /*9b70*/  @!P0 BRA `(.L_x_158) ;  /* 0xfffffffc00f08947 */ /* 0x004fea000383ffff */
[----:B------:R-:W-:Y:S05]  /*9b80*/  BRA `(.L_x_159) ;  /* 0xffffff9c00c87947 */ /* 0x000fea000383ffff */
.L_x_69:
[----:B------:R-:W-:-:S07]  /*9b90*/  MOV R0, UR4 ;  /* 0x0000000400007c02 */ /* 0x000fce0008000f00 */
.L_x_160:
[----:B-1----:R1:W2:Y:S02]  /*9ba0*/  SYNCS.PHASECHK.TRANS64.TRYWAIT P0, [R0+URZ], R3 ;  /* 0x00000003000075a7 */ /* 0x0022a400080011ff */
[----:B--2---:R-:W-:Y:S05]  /*9bb0*/  @!P0 NANOSLEEP.SYNCS 0x989680 ;  /* 0x009896800000895d */ /* 0x004fea0003900000 */
[----:B------:R-:W2:Y:S02]  /*9bc0*/  @!P0 SYNCS.PHASECHK.TRANS64 P0, [R0+URZ], R3 ;  /* 0x00000003000085a7 */ /* 0x000ea400080010ff */
[----:B--2---:R-:W-:Y:S05]  /*9bd0*/  @!P0 BRA `(.L_x_160) ;  /* 0xfffffffc00f08947 */ /* 0x004fea000383ffff */
[----:B------:R-:W-:Y:S05]  /*9be0*/  BRA `(.L_x_161) ;  /* 0xffffff9c00d47947 */ /* 0x000fea000383ffff */
.L_x_74:
[----:B-1----:R1:W2:Y:S02]  /*9bf0*/  SYNCS.PHASECHK.TRANS64.TRYWAIT P0, [R8+URZ+0x80], R5 ;  /* 0x00008005080075a7 */ /* 0x0022a400080011ff */
[----:B--2---:R-:W-:Y:S05]  /*9c00*/  @!P0 NANOSLEEP.SYNCS 0x989680 ;  /* 0x009896800000895d */ /* 0x004fea0003900000 */
[----:B------:R-:W2:Y:S02]  /*9c10*/  @!P0 SYNCS.PHASECHK.TRANS64 P0, [R8+URZ+0x80], R5 ;  /* 0x00008005080085a7 */ /* 0x000ea400080010ff */
[----:B--2---:R-:W-:Y:S05]  /*9c20*/  @!P0 BRA `(.L_x_74) ;  /* 0xfffffffc00f08947 */ /* 0x004fea000383ffff */
[----:B------:R-:W-:Y:S05]  /*9c30*/  BRA `(.L_x_162) ;  /* 0xffffffa400187947 */ /* 0x000fea000383ffff */
.L_x_77:
[----:B------:R-:W-:Y:S07]  /*9c40*/  MOV R0, UR21 ;  /* 0x0000001500007c02 */ /* 0x000fee0008000f00 */
.L_x_163:
[----:B-1----:R1:W2:Y:S02]  /*9c50*/  SYNCS.PHASECHK.TRANS64.TRYWAIT P1, [R0+URZ+0x78], R5 ;  /* 0x00007805000075a7 */ /* 0x0022a400080211ff */
[----:B--2---:R-:W-:Y:S05]  /*9c60*/  @!P1 NANOSLEEP.SYNCS 0x989680 ;  /* 0x009896800000995d */ /* 0x004fea0003900000 */
[----:B------:R-:W2:Y:S02]  /*9c70*/  @!P1 SYNCS.PHASECHK.TRANS64 P1, [R0+URZ+0x78], R5 ;  /* 0x00007805000095a7 */ /* 0x000ea400080210ff */
[----:B--2---:R-:W-:Y:S05]  /*9c80*/  @!P1 BRA `(.L_x_163) ;  /* 0xfffffffc00f09947 */ /* 0x004fea000383ffff */
[----:B------:R-:W-:Y:S05]  /*9c90*/  BRA `(.L_x_76) ;  /* 0xffffffa800947947 */ /* 0x000fea000383ffff */
.L_x_80:
[----:B-1----:R-:W-:Y:S07]  /*9ca0*/  MOV R5, UR21 ;  /* 0x0000001500057c02 */ /* 0x002fee0008000f00 */
.L_x_164:
[----:B-1----:R1:W2:Y:S02]  /*9cb0*/  SYNCS.PHASECHK.TRANS64.TRYWAIT P0, [R5+URZ+0x50], R4 ;  /* 0x00005004050075a7 */ /* 0x0022a400080011ff */
[----:B--2---:R-:W-:Y:S05]  /*9cc0*/  @!P0 NANOSLEEP.SYNCS 0x989680 ;  /* 0x009896800000895d */ /* 0x004fea0003900000 */
[----:B------:R-:W2:Y:S02]  /*9cd0*/  @!P0 SYNCS.PHASECHK.TRANS64 P0, [R5+URZ+0x50], R4 ;  /* 0x00005004050085a7 */ /* 0x000ea400080010ff */
[----:B--2---:R-:W-:Y:S05]  /*9ce0*/  @!P0 BRA `(.L_x_164) ;  /* 0xfffffffc00f08947 */ /* 0x004fea000383ffff */
[----:B------:R-:W-:Y:S05]  /*9cf0*/  BRA `(.L_x_165) ;  /* 0xffffffa800ec7947 */ /* 0x000fea000383ffff */
.L_x_81:
[----:B------:R-:W-:Y:S07]  /*9d00*/  MOV R5, UR21 ;  /* 0x0000001500057c02 */ /* 0x000fee0008000f00 */
.L_x_166:
[----:B-1----:R1:W2:Y:S02]  /*9d10*/  SYNCS.PHASECHK.TRANS64.TRYWAIT P0, [R5+URZ+0x58], R4 ;  /* 0x00005804050075a7 */ /* 0x0022a400080011ff */
[----:B--2---:R-:W-:Y:S05]  /*9d20*/  @!P0 NANOSLEEP.SYNCS 0x989680 ;  /* 0x009896800000895d */ /* 0x004fea0003900000 */
[----:B------:R-:W2:Y:S02]  /*9d30*/  @!P0 SYNCS.PHASECHK.TRANS64 P0, [R5+URZ+0x58], R4 ;  /* 0x00005804050085a7 */ /* 0x000ea400080010ff */
[----:B--2---:R-:W-:Y:S05]  /*9d40*/  @!P0 BRA `(.L_x_166) ;  /* 0xfffffffc00f08947 */ /* 0x004fea000383ffff */
[----:B------:R-:W-:Y:S05]  /*9d50*/  BRA `(.L_x_167) ;  /* 0xffffffac00247947 */ /* 0x000fea000383ffff */
.L_x_82:
[----:B-1----:R-:W-:Y:S07]  /*9d60*/  MOV R5, UR21 ;  /* 0x0000001500057c02 */ /* 0x002fee0008000f00 */
.L_x_168:
[----:B-1----:R1:W2:Y:S02]  /*9d70*/  SYNCS.PHASECHK.TRANS64.TRYWAIT P0, [R5+URZ+0x60], R4 ;  /* 0x00006004050075a7 */ /* 0x0022a400080011ff */
[----:B--2---:R-:W-:Y:S05]  /*9d80*/  @!P0 NANOSLEEP.SYNCS 0x989680 ;  /* 0x009896800000895d */ /* 0x004fea0003900000 */
[----:B------:R-:W2:Y:S02]  /*9d90*/  @!P0 SYNCS.PHASECHK.TRANS64 P0, [R5+URZ+0x60], R4 ;  /* 0x00006004050085a7 */ /* 0x000ea400080010ff */
[----:B--2---:R-:W-:Y:S05]  /*9da0*/  @!P0 BRA `(.L_x_168) ;  /* 0xfffffffc00f08947 */ /* 0x004fea000383ffff */
[----:B------:R-:W-:Y:S05]  /*9db0*/  BRA `(.L_x_169) ;  /* 0xffffffac00687947 */ /* 0x000fea000383ffff */
.L_x_83:
[----:B-1----:R-:W-:Y:S07]  /*9dc0*/  MOV R5, UR21 ;  /* 0x0000001500057c02 */ /* 0x002fee0008000f00 */
.L_x_170:
[----:B-1----:R1:W2:Y:S02]  /*9dd0*/  SYNCS.PHASECHK.TRANS64.TRYWAIT P0, [R5+URZ+0x68], R4 ;  /* 0x00006804050075a7 */ /* 0x0022a400080011ff */
[----:B--2---:R-:W-:Y:S05]  /*9de0*/  @!P0 NANOSLEEP.SYNCS 0x989680 ;  /* 0x009896800000895d */ /* 0x004fea0003900000 */
[----:B------:R-:W2:Y:S02]  /*9df0*/  @!P0 SYNCS.PHASECHK.TRANS64 P0, [R5+URZ+0x68], R4 ;  /* 0x00006804050085a7 */ /* 0x000ea400080010ff */
[----:B--2---:R-:W-:Y:S05]  /*9e00*/  @!P0 BRA `(.L_x_170) ;  /* 0xfffffffc00f08947 */ /* 0x004fea000383ffff */
[----:B------:R-:W-:Y:S05]  /*9e10*/  BRA `(.L_x_171) ;  /* 0xffffffac00b07947 */ /* 0x000fea000383ffff */
.L_x_85:
[----:B------:R-:W-:-:S07]  /*9e20*/  MOV R0, UR21 ;  /* 0x0000001500007c02 */ /* 0x000fce0008000f00 */
.L_x_172:
[----:B-1----:R1:W2:Y:S02]  /*9e30*/  SYNCS.PHASECHK.TRANS64.TRYWAIT P0, [R0+URZ+0x50], R3 ;  /* 0x00005003000075a7 */ /* 0x0022a400080011ff */
[----:B--2---:R-:W-:Y:S05]  /*9e40*/  @!P0 NANOSLEEP.SYNCS 0x989680 ;  /* 0x009896800000895d */ /* 0x004fea0003900000 */
[----:B------:R-:W2:Y:S02]  /*9e50*/  @!P0 SYNCS.PHASECHK.TRANS64 P0, [R0+URZ+0x50], R3 ;  /* 0x00005003000085a7 */ /* 0x000ea400080010ff */
[----:B--2---:R-:W-:Y:S05]  /*9e60*/  @!P0 BRA `(.L_x_172) ;  /* 0xfffffffc00f08947 */ /* 0x004fea000383ffff */
[----:B------:R-:W-:Y:S05]  /*9e70*/  BRA `(.L_x_173) ;  /* 0xffffffb000287947 */ /* 0x000fea000383ffff */
.L_x_86:
[----:B-1----:R-:W-:-:S07]  /*9e80*/  MOV R0, UR21 ;  /* 0x0000001500007c02 */ /* 0x002fce0008000f00 */
.L_x_174:
[----:B-1----:R1:W2:Y:S02]  /*9e90*/  SYNCS.PHASECHK.TRANS64.TRYWAIT P0, [R0+URZ+0x58], R3 ;  /* 0x00005803000075a7 */ /* 0x0022a400080011ff */
[----:B--2---:R-:W-:Y:S05]  /*9ea0*/  @!P0 NANOSLEEP.SYNCS 0x989680 ;  /* 0x009896800000895d */ /* 0x004fea0003900000 */
[----:B------:R-:W2:Y:S02]  /*9eb0*/  @!P0 SYNCS.PHASECHK.TRANS64 P0, [R0+URZ+0x58], R3 ;  /* 0x00005803000085a7 */ /* 0x000ea400080010ff */
[----:B--2---:R-:W-:Y:S05]  /*9ec0*/  @!P0 BRA `(.L_x_174) ;  /* 0xfffffffc00f08947 */ /* 0x004fea000383ffff */
[----:B------:R-:W-:Y:S05]  /*9ed0*/  BRA `(.L_x_175) ;  /* 0xffffffb000187947 */ /* 0x000fea000383ffff */
.L_x_87:
[----:B-1----:R-:W-:-:S07]  /*9ee0*/  MOV R0, UR21 ;  /* 0x0000001500007c02 */ /* 0x002fce0008000f00 */
.L_x_176:
[----:B-1----:R1:W2:Y:S02]  /*9ef0*/  SYNCS.PHASECHK.TRANS64.TRYWAIT P0, [R0+URZ+0x60], R3 ;  /* 0x00006003000075a7 */ /* 0x0022a400080011ff */
[----:B--2---:R-:W-:Y:S05]  /*9f00*/  @!P0 NANOSLEEP.SYNCS 0x989680 ;  /* 0x009896800000895d */ /* 0x004fea0003900000 */
[----:B------:R-:W2:Y:S02]  /*9f10*/  @!P0 SYNCS.PHASECHK.TRANS64 P0, [R0+URZ+0x60], R3 ;  /* 0x00006003000085a7 */ /* 0x000ea400080010ff */
[----:B--2---:R-:W-:Y:S05]  /*9f20*/  @!P0 BRA `(.L_x_176) ;  /* 0xfffffffc00f08947 */ /* 0x004fea000383ffff */
[----:B------:R-:W-:Y:S05]  /*9f30*/  BRA `(.L_x_177) ;  /* 0xffffffb000087947 */ /* 0x000fea000383ffff */
.L_x_89:
[----:B-1----:R1:W2:Y:S02]  /*9f40*/  SYNCS.PHASECHK.TRANS64.TRYWAIT P0, [R3+URZ+0x80], R0 ;  /* 0x00008000030075a7 */ /* 0x0022a400080011ff */
[----:B--2---:R-:W-:Y:S05]  /*9f50*/  @!P0 NANOSLEEP.SYNCS 0x989680 ;  /* 0x009896800000895d */ /* 0x004fea0003900000 */
[----:B------:R-:W2:Y:S02]  /*9f60*/  @!P0 SYNCS.PHASECHK.TRANS64 P0, [R3+URZ+0x80], R0 ;  /* 0x00008000030085a7 */ /* 0x000ea400080010ff */
[----:B--2---:R-:W-:Y:S05]  /*9f70*/  @!P0 BRA `(.L_x_89) ;  /* 0xfffffffc00f08947 */ /* 0x004fea000383ffff */
[----:B------:R-:W-:Y:S05]  /*9f80*/  BRA `(.L_x_178) ;  /* 0xffffffb000d47947 */ /* 0x000fea000383ffff */
.L_x_100:
[----:B-1----:R-:W-:Y:S04]  /*9f90*/  MOV R0, UR44 ;  /* 0x0000002c00007c02 */ /* 0x002fe80008000f00 */
[----:B------:R1:W2:Y:S03]  /*9fa0*/  SYNCS.PHASECHK.TRANS64.TRYWAIT P1, [R0+URZ+0x30], R5 ;  /* 0x00003005000075a7 */ /* 0x0002a600080211ff */
[----:B--2---:R-:W-:Y:S05]  /*9fb0*/  @!P1 NANOSLEEP.SYNCS 0x989680 ;  /* 0x009896800000995d */ /* 0x004fea0003900000 */
[----:B------:R-:W2:Y:S02]  /*9fc0*/  @!P1 SYNCS.PHASECHK.TRANS64 P1, [R0+URZ+0x30], R5 ;  /* 0x00003005000095a7 */ /* 0x000ea400080210ff */
[----:B--2---:R-:W-:Y:S05]  /*9fd0*/  @!P1 BRA `(.L_x_100) ;  /* 0xfffffffc00ec9947 */ /* 0x004fea000383ffff */
[----:B------:R-:W-:Y:S05]  /*9fe0*/  BRA `(.L_x_99) ;  /* 0xffffffc000687947 */ /* 0x000fea000383ffff */
.L_x_102:
[----:B-1----:R1:W4:Y:S02]  /*9ff0*/  SYNCS.PHASECHK.TRANS64.TRYWAIT P0, [R98+URZ+0xa0], R3 ;  /* 0x0000a003620075a7 */ /* 0x00232400080011ff */
[----:B----4-:R-:W-:Y:S05]  /*a000*/  @!P0 NANOSLEEP.SYNCS 0x989680 ;  /* 0x009896800000895d */ /* 0x010fea0003900000 */
[----:B------:R-:W4:Y:S02]  /*a010*/  @!P0 SYNCS.PHASECHK.TRANS64 P0, [R98+URZ+0xa0], R3 ;  /* 0x0000a003620085a7 */ /* 0x000f2400080010ff */
[----:B----4-:R-:W-:Y:S05]  /*a020*/  @!P0 BRA `(.L_x_102) ;  /* 0xfffffffc00f08947 */ /* 0x010fea000383ffff */
[----:B------:R-:W-:Y:S05]  /*a030*/  BRA `(.L_x_101) ;  /* 0xffffffc000947947 */ /* 0x000fea000383ffff */
.L_x_111:
[----:B--2---:R2:W3:Y:S02]  /*a040*/  SYNCS.PHASECHK.TRANS64.TRYWAIT P0, [R3+URZ+0x30], R0 ;  /* 0x00003000030075a7 */ /* 0x0044e400080011ff */
[----:B---3--:R-:W-:Y:S05]  /*a050*/  @!P0 NANOSLEEP.SYNCS 0x989680 ;  /* 0x009896800000895d */ /* 0x008fea0003900000 */
[----:B------:R-:W3:Y:S02]  /*a060*/  @!P0 SYNCS.PHASECHK.TRANS64 P0, [R3+URZ+0x30], R0 ;  /* 0x00003000030085a7 */ /* 0x000ee400080010ff */
[----:B---3--:R-:W-:Y:S05]  /*a070*/  @!P0 BRA `(.L_x_111) ;  /* 0xfffffffc00f08947 */ /* 0x008fea000383ffff */
[----:B------:R-:W-:Y:S05]  /*a080*/  BRA `(.L_x_110) ;  /* 0xffffffcc00787947 */ /* 0x000fea000383ffff */
.L_x_119:
[----:B-1----:R1:W3:Y:S02]  /*a090*/  SYNCS.PHASECHK.TRANS64.TRYWAIT P0, [R63+URZ+0x30], R4 ;  /* 0x000030043f0075a7 */ /* 0x0022e400080011ff */
[----:B---3--:R-:W-:Y:S05]  /*a0a0*/  @!P0 NANOSLEEP.SYNCS 0x989680 ;  /* 0x009896800000895d */ /* 0x008fea0003900000 */
[----:B------:R-:W3:Y:S02]  /*a0b0*/  @!P0 SYNCS.PHASECHK.TRANS64 P0, [R63+URZ+0x30], R4 ;  /* 0x000030043f0085a7 */ /* 0x000ee400080010ff */
[----:B---3--:R-:W-:Y:S05]  /*a0c0*/  @!P0 BRA `(.L_x_119) ;  /* 0xfffffffc00f08947 */ /* 0x008fea000383ffff */
[----:B------:R-:W-:Y:S05]  /*a0d0*/  BRA `(.L_x_118) ;  /* 0xffffffd800807947 */ /* 0x000fea000383ffff */
.L_x_127:
[----:B-1----:R1:W3:Y:S02]  /*a0e0*/  SYNCS.PHASECHK.TRANS64.TRYWAIT P0, [R108+URZ+0x30], R3 ;  /* 0x000030036c0075a7 */ /* 0x0022e400080011ff */
[----:B---3--:R-:W-:Y:S05]  /*a0f0*/  @!P0 NANOSLEEP.SYNCS 0x989680 ;  /* 0x009896800000895d */ /* 0x008fea0003900000 */
[----:B------:R-:W3:Y:S02]  /*a100*/  @!P0 SYNCS.PHASECHK.TRANS64 P0, [R108+URZ+0x30], R3 ;  /* 0x000030036c0085a7 */ /* 0x000ee400080010ff */
[----:B---3--:R-:W-:Y:S05]  /*a110*/  @!P0 BRA `(.L_x_127) ;  /* 0xfffffffc00f08947 */ /* 0x008fea000383ffff */
[----:B------:R-:W-:Y:S05]  /*a120*/  BRA `(.L_x_126) ;  /* 0xffffffe400847947 */ /* 0x000fea000383ffff */
        .weak           $__internal_0_$__cuda_sm10x_tcgen05_guardrail_trap_col_being_dealloced_not_returned_by_alloc
        .type           $__internal_0_$__cuda_sm10x_tcgen05_guardrail_trap_col_being_dealloced_not_returned_by_alloc,@function
        .size           $__internal_0_$__cuda_sm10x_tcgen05_guardrail_trap_col_being_dealloced_not_returned_by_alloc,($__internal_1_$__cuda_sm10x_tcgen05_guardrail_trap_phase_invalid_during_alloc - $__internal_0_$__cuda_sm10x_tcgen05_guardrail_trap_col_being_dealloced_not_returned_by_alloc)
$__internal_0_$__cuda_sm10x_tcgen05_guardrail_trap_col_being_dealloced_not_returned_by_alloc:
[----:B------:R-:W-:Y:S05]  /*a130*/  BPT.TRAP 0x1 ;  /* 0x000000040000795c */ /* 0x000fea0000300000 */
[----:B------:R-:W-:-:S04]  /*a140*/  HFMA2 R3, -RZ, RZ, 0, 0 ;  /* 0x00000000ff037431 */ /* 0x000fc800000001ff */
[----:B------:R-:W-:Y:S05]  /*a150*/  RET.REL.NODEC R2 `(_ZN7cutlass13device_kernelINS_4gemm6kernel13GemmUniversalIN4cute5tupleIJiiiiEEENS1_10collective13CollectiveMmaINS1_35MainloopSm100TmaUmmaWarpSpecializedILi3ELi2ELi4ENS5_IJNS4_1CILi2EEENSA_ILi1EEESC_EEEEENS5_IJNSA_ILi64EEENSA_ILi256EEESF_EEENS_6half_tENS5_IJlSC_lEEESI_SJ_NS4_8TiledMMAINS4_8MMA_AtomIJNS4_20SM100_MMA_F16BF16_SSISI_SI_fLi64ELi256ELNS4_4UMMA5MajorE0ELSO_0ELNSN_7ScaleInE0ELSP_0EEEEEENS4_6LayoutINS5_IJSC_SC_SC_EEENS5_IJNSA_ILi0EEESU_SU_EEEEENS5_IJNS4_10UnderscoreESX_SX_EEEEENS4_13SM90_TMA_LOADENS4_14ComposedLayoutINS4_7SwizzleILi3ELi4ELi3EEENS4_18smem_ptr_flag_bitsILi16EEENSS_INS5_IJNSA_ILi8EEESF_EEENS5_IJSF_SC_EEEEEEEvNS4_8identityENS4_23SM90_TMA_LOAD_MULTICASTES1A_vS1B_EENS_8epilogue10collective18CollectiveEpilogueINS1E_23Sm100TmaWarpSpecializedILi4ELi2ELi32ELb1ELb0EEEJSH_NS5_IJNSS_ISF_SC_EES1J_EEESI_SJ_SI_SJ_NS1E_6fusion15FusionCallbacksIS1I_NS1L_17LinearCombinationISI_fSI_fLNS_15FloatRoundStyleE2EEESH_S1K_JEEENS4_5SM1004TMEM4LOAD26SM100_TMEM_LOAD_16dp256b8xES10_S1A_NS4_17SM75_U32x4_LDSM_NENS4_14SM90_TMA_STOREES1A_NS4_17SM90_U32x4_STSM_NENS4_39AutoVectorizingCopyWithAssumedAlignmentILi128EEEEEEvvEEEEvNT_6ParamsE) ;  /* 0xffffff5c02a87950 */ /* 0x000fea0003c3ffff */
        .weak           $__internal_1_$__cuda_sm10x_tcgen05_guardrail_trap_phase_invalid_during_alloc
        .type           $__internal_1_$__cuda_sm10x_tcgen05_guardrail_trap_phase_invalid_during_alloc,@function
        .size           $__internal_1_$__cuda_sm10x_tcgen05_guardrail_trap_phase_invalid_during_alloc,($__internal_2_$__cuda_sm10x_tcgen05_guardrail_trap_unallocated_columns_being_dealloced - $__internal_1_$__cuda_sm10x_tcgen05_guardrail_trap_phase_invalid_during_alloc)
$__internal_1_$__cuda_sm10x_tcgen05_guardrail_trap_phase_invalid_during_alloc:
[----:B------:R-:W-:Y:S05]  /*a160*/  BPT.TRAP 0x1 ;  /* 0x000000040000795c */ /* 0x000fea0000300000 */
[----:B------:R-:W-:-:S04]  /*a170*/  MOV R5, 0x0 ;  /* 0x0000000000057802 */ /* 0x000fc80000000f00 */
[----:B------:R-:W-:Y:S05]  /*a180*/  RET.REL.NODEC R4 `(_ZN7cutlass13device_kernelINS_4gemm6kernel13GemmUniversalIN4cute5tupleIJiiiiEEENS1_10collective13CollectiveMmaINS1_35MainloopSm100TmaUmmaWarpSpecializedILi3ELi2ELi4ENS5_IJNS4_1CILi2EEENSA_ILi1EEESC_EEEEENS5_IJNSA_ILi64EEENSA_ILi256EEESF_EEENS_6half_tENS5_IJlSC_lEEESI_SJ_NS4_8TiledMMAINS4_8MMA_AtomIJNS4_20SM100_MMA_F16BF16_SSISI_SI_fLi64ELi256ELNS4_4UMMA5MajorE0ELSO_0ELNSN_7ScaleInE0ELSP_0EEEEEENS4_6LayoutINS5_IJSC_SC_SC_EEENS5_IJNSA_ILi0EEESU_SU_EEEEENS5_IJNS4_10UnderscoreESX_SX_EEEEENS4_13SM90_TMA_LOADENS4_14ComposedLayoutINS4_7SwizzleILi3ELi4ELi3EEENS4_18smem_ptr_flag_bitsILi16EEENSS_INS5_IJNSA_ILi8EEESF_EEENS5_IJSF_SC_EEEEEEEvNS4_8identityENS4_23SM90_TMA_LOAD_MULTICASTES1A_vS1B_EENS_8epilogue10collective18CollectiveEpilogueINS1E_23Sm100TmaWarpSpecializedILi4ELi2ELi32ELb1ELb0EEEJSH_NS5_IJNSS_ISF_SC_EES1J_EEESI_SJ_SI_SJ_NS1E_6fusion15FusionCallbacksIS1I_NS1L_17LinearCombinationISI_fSI_fLNS_15FloatRoundStyleE2EEESH_S1K_JEEENS4_5SM1004TMEM4LOAD26SM100_TMEM_LOAD_16dp256b8xES10_S1A_NS4_17SM75_U32x4_LDSM_NENS4_14SM90_TMA_STOREES1A_NS4_17SM90_U32x4_STSM_NENS4_39AutoVectorizingCopyWithAssumedAlignmentILi128EEEEEEvvEEEEvNT_6ParamsE) ;  /* 0xffffff5c049c7950 */ /* 0x000fea0003c3ffff */
        .weak           $__internal_2_$__cuda_sm10x_tcgen05_guardrail_trap_unallocated_columns_being_dealloced
        .type           $__internal_2_$__cuda_sm10x_tcgen05_guardrail_trap_unallocated_columns_being_dealloced,@function
        .size           $__internal_2_$__cuda_sm10x_tcgen05_guardrail_trap_unallocated_columns_being_dealloced,(.L_x_180 - $__internal_2_$__cuda_sm10x_tcgen05_guardrail_trap_unallocated_columns_being_dealloced)
$__internal_2_$__cuda_sm10x_tcgen05_guardrail_trap_unallocated_columns_being_dealloced:
[----:B------:R-:W-:Y:S05]  /*a190*/  BPT.TRAP 0x1 ;  /* 0x000000040000795c */ /* 0x000fea0000300000 */
[----:B------:R-:W-:-:S04]  /*a1a0*/  HFMA2 R3, -RZ, RZ, 0, 0 ;  /* 0x00000000ff037431 */ /* 0x000fc800000001ff */
[----:B------:R-:W-:Y:S05]  /*a1b0*/  RET.REL.NODEC R2 `(_ZN7cutlass13device_kernelINS_4gemm6kernel13GemmUniversalIN4cute5tupleIJiiiiEEENS1_10collective13CollectiveMmaINS1_35MainloopSm100TmaUmmaWarpSpecializedILi3ELi2ELi4ENS5_IJNS4_1CILi2EEENSA_ILi1EEESC_EEEEENS5_IJNSA_ILi64EEENSA_ILi256EEESF_EEENS_6half_tENS5_IJlSC_lEEESI_SJ_NS4_8TiledMMAINS4_8MMA_AtomIJNS4_20SM100_MMA_F16BF16_SSISI_SI_fLi64ELi256ELNS4_4UMMA5MajorE0ELSO_0ELNSN_7ScaleInE0ELSP_0EEEEEENS4_6LayoutINS5_IJSC_SC_SC_EEENS5_IJNSA_ILi0EEESU_SU_EEEEENS5_IJNS4_10UnderscoreESX_SX_EEEEENS4_13SM90_TMA_LOADENS4_14ComposedLayoutINS4_7SwizzleILi3ELi4ELi3EEENS4_18smem_ptr_flag_bitsILi16EEENSS_INS5_IJNSA_ILi8EEESF_EEENS5_IJSF_SC_EEEEEEEvNS4_8identityENS4_23SM90_TMA_LOAD_MULTICASTES1A_vS1B_EENS_8epilogue10collective18CollectiveEpilogueINS1E_23Sm100TmaWarpSpecializedILi4ELi2ELi32ELb1ELb0EEEJSH_NS5_IJNSS_ISF_SC_EES1J_EEESI_SJ_SI_SJ_NS1E_6fusion15FusionCallbacksIS1I_NS1L_17LinearCombinationISI_fSI_fLNS_15FloatRoundStyleE2EEESH_S1K_JEEENS4_5SM1004TMEM4LOAD26SM100_TMEM_LOAD_16dp256b8xES10_S1A_NS4_17SM75_U32x4_LDSM_NENS4_14SM90_TMA_STOREES1A_NS4_17SM90_U32x4_STSM_NENS4_39AutoVectorizingCopyWithAssumedAlignmentILi128EEEEEEvvEEEEvNT_6ParamsE) ;  /* 0xffffff5c02907950 */ /* 0x000fea0003c3ffff */
.L_x_179:
[----:B------:R-:W-:-:S00]  /*a1c0*/  BRA `(.L_x_179) ;  /* 0xfffffffc00fc7947 */ /* 0x000fc0000383ffff */
[----:B------:R-:W-:-:S00]  /*a1d0*/  NOP ;  /* 0x0000000000007918 */ /* 0x000fc00000000000 */
        /* <DEDUP_REMOVED lines=10> */
.L_x_180:


//--------------------- .nv.global.init           --------------------------
	.section	.nv.global.init,"aw",@progbits
.nv.global.init:
	.type		$str$27,@object
	.size		$str$27,($str$28 - $str$27)
$str$27:
        /*0000*/ 	.byte	0x28, 0x61, 0x64, 0x64, 0x72, 0x65, 0x73, 0x73, 0x20, 0x26, 0x20, 0x6d, 0x61, 0x73, 0x6b, 0x29
        /*0010*/ 	.byte	0x20, 0x3d, 0x3d, 0x20, 0x30, 0x00
	.type		$str$28,@object
	.size		$str$28,($str$26 - $str$28)
$str$28:
        /*0016*/ 	.byte	0x2f, 0x74, 0x6d, 0x70, 0x2f, 0x63, 0x75, 0x74, 0x6c, 0x61, 0x73, 0x73, 0x5f, 0x73, 0x77, 0x65
        /*0026*/ 	.byte	0x65, 0x70, 0x5f, 0x73, 0x72, 0x63, 0x2f, 0x69, 0x6e, 0x63, 0x6c, 0x75, 0x64, 0x65, 0x2f, 0x63
        /*0036*/ 	.byte	0x75, 0x74, 0x65, 0x2f, 0x70, 0x6f, 0x69, 0x6e, 0x74, 0x65, 0x72, 0x5f, 0x66, 0x6c, 0x61, 0x67
        /*0046*/ 	.byte	0x67, 0x65, 0x64, 0x2e, 0x68, 0x70, 0x70, 0x00
	.type		$str$26,@object
	.size		$str$26,($str$25 - $str$26)
$str$26:
        /*004e*/ 	.byte	0x2f, 0x74, 0x6d, 0x70, 0x2f, 0x63, 0x75, 0x74, 0x6c, 0x61, 0x73, 0x73, 0x5f, 0x73, 0x77, 0x65
        /*005e*/ 	.byte	0x65, 0x70, 0x5f, 0x73, 0x72, 0x63, 0x2f, 0x69, 0x6e, 0x63, 0x6c, 0x75, 0x64, 0x65, 0x2f, 0x63
        /*006e*/ 	.byte	0x75, 0x74, 0x65, 0x2f, 0x61, 0x74, 0x6f, 0x6d, 0x2f, 0x63, 0x6f, 0x70, 0x79, 0x5f, 0x74, 0x72
        /*007e*/ 	.byte	0x61, 0x69, 0x74, 0x73, 0x5f, 0x73, 0x6d, 0x31, 0x30, 0x30, 0x2e, 0x68, 0x70, 0x70, 0x00
	.type		$str$25,@object
	.size		$str$25,(__unnamed_1 - $str$25)
$str$25:
        /*008d*/ 	.byte	0x28, 0x28, 0x75, 0x69, 0x6e, 0x74, 0x33, 0x32, 0x5f, 0x74, 0x28, 0x74, 0x68, 0x72, 0x65, 0x61
        /*009d*/ 	.byte	0x64, 0x49, 0x64, 0x78, 0x2e, 0x78, 0x29, 0x20, 0x2f, 0x20, 0x33, 0x32, 0x29, 0x20, 0x25, 0x20
        /*00ad*/ 	.byte	0x34, 0x29, 0x20, 0x3d, 0x3d, 0x20, 0x28, 0x28, 0x28, 0x74, 0x6d, 0x65, 0x6d, 0x5f, 0x61, 0x64
        /*00bd*/ 	.byte	0x64, 0x72, 0x20, 0x3e, 0x3e, 0x20, 0x31, 0x36, 0x29, 0x20, 0x2f, 0x20, 0x33, 0x32, 0x29, 0x20
        /*00cd*/ 	.byte	0x25, 0x20, 0x34, 0x29, 0x00
	.type		__unnamed_1,@object
	.size		__unnamed_1,(__unnamed_2 - __unnamed_1)
__unnamed_1:
        /*00d2*/ 	.byte	0x61, 0x75, 0x74, 0x6f, 0x20, 0x63, 0x75, 0x74, 0x65, 0x3a, 0x3a, 0x61, 0x73, 0x5f, 0x70, 0x6f
        /* <DEDUP_REMOVED lines=24> */
        /*0262*/ 	.byte	0x3e, 0x3e, 0x3e, 0x5d, 0x00
	.type		__unnamed_2,@object
	.size		__unnamed_2,(.L_2 - __unnamed_2)
__unnamed_2:
        /* <DEDUP_REMOVED lines=46> */
        /*0547*/ 	.byte	0x75, 0x74, 0x65, 0x3a, 0x3a, 0x43, 0x3c, 0x30, 0x3e, 0x3e, 0x3e, 0x3e, 0x5d, 0x00
.L_2:


//--------------------- .nv.shared._ZN7cutlass13device_kernelINS_4gemm6kernel13GemmUniversalIN4cute5tupleIJiiiiEEENS1_10collective13CollectiveMmaINS1_35MainloopSm100TmaUmmaWarpSpecializedILi3ELi2ELi4ENS5_IJNS4_1CILi2EEENSA_ILi1EEESC_EEEEENS5_IJNSA_ILi64EEENSA_ILi256EEESF_EEENS_6half_tENS5_IJlSC_lEEESI_SJ_NS4_8TiledMMAINS4_8MMA_AtomIJNS4_20SM100_MMA_F16BF16_SSISI_SI_fLi64ELi256ELNS4_4UMMA5MajorE0ELSO_0ELNSN_7ScaleInE0ELSP_0EEEEEENS4_6LayoutINS5_IJSC_SC_SC_EEENS5_IJNSA_ILi0EEESU_SU_EEEEENS5_IJNS4_10UnderscoreESX_SX_EEEEENS4_13SM90_TMA_LOADENS4_14ComposedLayoutINS4_7SwizzleILi3ELi4ELi3EEENS4_18smem_ptr_flag_bitsILi16EEENSS_INS5_IJNSA_ILi8EEESF_EEENS5_IJSF_SC_EEEEEEEvNS4_8identityENS4_23SM90_TMA_LOAD_MULTICASTES1A_vS1B_EENS_8epilogue10collective18CollectiveEpilogueINS1E_23Sm100TmaWarpSpecializedILi4ELi2ELi32ELb1ELb0EEEJSH_NS5_IJNSS_ISF_SC_EES1J_EEESI_SJ_SI_SJ_NS1E_6fusion15FusionCallbacksIS1I_NS1L_17LinearCombinationISI_fSI_fLNS_15FloatRoundStyleE2EEESH_S1K_JEEENS4_5SM1004TMEM4LOAD26SM100_TMEM_LOAD_16dp256b8xES10_S1A_NS4_17SM75_U32x4_LDSM_NENS4_14SM90_TMA_STOREES1A_NS4_17SM90_U32x4_STSM_NENS4_39AutoVectorizingCopyWithAssumedAlignmentILi128EEEEEEvvEEEEvNT_6ParamsE --------------------------
	.section	.nv.shared._ZN7cutlass13device_kernelINS_4gemm6kernel13GemmUniversalIN4cute5tupleIJiiiiEEENS1_10collective13CollectiveMmaINS1_35MainloopSm100TmaUmmaWarpSpecializedILi3ELi2ELi4ENS5_IJNS4_1CILi2EEENSA_ILi1EEESC_EEEEENS5_IJNSA_ILi64EEENSA_ILi256EEESF_EEENS_6half_tENS5_IJlSC_lEEESI_SJ_NS4_8TiledMMAINS4_8MMA_AtomIJNS4_20SM100_MMA_F16BF16_SSISI_SI_fLi64ELi256ELNS4_4UMMA5MajorE0ELSO_0ELNSN_7ScaleInE0ELSP_0EEEEEENS4_6LayoutINS5_IJSC_SC_SC_EEENS5_IJNSA_ILi0EEESU_SU_EEEEENS5_IJNS4_10UnderscoreESX_SX_EEEEENS4_13SM90_TMA_LOADENS4_14ComposedLayoutINS4_7SwizzleILi3ELi4ELi3EEENS4_18smem_ptr_flag_bitsILi16EEENSS_INS5_IJNSA_ILi8EEESF_EEENS5_IJSF_SC_EEEEEEEvNS4_8identityENS4_23SM90_TMA_LOAD_MULTICASTES1A_vS1B_EENS_8epilogue10collective18CollectiveEpilogueINS1E_23Sm100TmaWarpSpecializedILi4ELi2ELi32ELb1ELb0EEEJSH_NS5_IJNSS_ISF_SC_EES1J_EEESI_SJ_SI_SJ_NS1E_6fusion15FusionCallbacksIS1I_NS1L_17LinearCombinationISI_fSI_fLNS_15FloatRoundStyleE2EEESH_S1K_JEEENS4_5SM1004TMEM4LOAD26SM100_TMEM_LOAD_16dp256b8xES10_S1A_NS4_17SM75_U32x4_LDSM_NENS4_14SM90_TMA_STOREES1A_NS4_17SM90_U32x4_STSM_NENS4_39AutoVectorizingCopyWithAssumedAlignmentILi128EEEEEEvvEEEEvNT_6ParamsE,"aw",@nobits
	.sectionflags	@""
	.align	16
	.zero		1024


//--------------------- .nv.shared.reserved.0     --------------------------
	.section	.nv.shared.reserved.0,"aw",@nobits
	.weak		__nv_reservedSMEM_offset_0_alias
	.size		__nv_reservedSMEM_offset_0_alias, 0, 64
	.other		__nv_reservedSMEM_offset_0_alias,@"STO_CUDA_RESERVED_SHARED STV_DEFAULT"
__nv_reservedSMEM_offset_0_alias:
	.zero		0
.nv.shared.reserved.0:
	.zero		64
	.weak		__nv_reservedSMEM_tcgen05_partition
	.type		__nv_reservedSMEM_tcgen05_partition,@object
	.size		__nv_reservedSMEM_tcgen05_partition,(.L_0 - __nv_reservedSMEM_tcgen05_partition)
__nv_reservedSMEM_tcgen05_partition:
	.zero		32
.L_0:


//--------------------- .nv.global                --------------------------
	.section	.nv.global,"aw",@nobits
.nv.global:
	.type		_ZN39_INTERNAL_b8e160e5_4_k_cu_122bf812_76704cute1_E,@object
	.size		_ZN39_INTERNAL_b8e160e5_4_k_cu_122bf812_76704cute1_E,(_ZN39_INTERNAL_b8e160e5_4_k_cu_122bf812_76704cuda3std3__45__cpo6cbeginE - _ZN39_INTERNAL_b8e160e5_4_k_cu_122bf812_76704cute1_E)
_ZN39_INTERNAL_b8e160e5_4_k_cu_122bf812_76704cute1_E:
	.zero		1
	.type		_ZN39_INTERNAL_b8e160e5_4_k_cu_122bf812_76704cuda3std3__45__cpo6cbeginE,@object
	.size		_ZN39_INTERNAL_b8e160e5_4_k_cu_122bf812_76704cuda3std3__45__cpo6cbeginE,(_ZN39_INTERNAL_b8e160e5_4_k_cu_122bf812_76704cuda3std3__48in_placeE - _ZN39_INTERNAL_b8e160e5_4_k_cu_122bf812_76704cuda3std3__45__cpo6cbeginE)
_ZN39_INTERNAL_b8e160e5_4_k_cu_122bf812_76704cuda3std3__45__cpo6cbeginE:
	.zero		1
	.type		_ZN39_INTERNAL_b8e160e5_4_k_cu_122bf812_76704cuda3std3__48in_placeE,@object
	.size		_ZN39_INTERNAL_b8e160e5_4_k_cu_122bf812_76704cuda3std3__48in_placeE,(_ZN39_INTERNAL_b8e160e5_4_k_cu_122bf812_76704cuda3std6ranges3__45__cpo9iter_moveE - _ZN39_INTERNAL_b8e160e5_4_k_cu_122bf812_76704cuda3std3__48in_placeE)
_ZN39_INTERNAL_b8e160e5_4_k_cu_122bf812_76704cuda3std3__48in_placeE:
	.zero		1
	.type		_ZN39_INTERNAL_b8e160e5_4_k_cu_122bf812_76704cuda3std6ranges3__45__cpo9iter_moveE,@object
	.size		_ZN39_INTERNAL_b8e160e5_4_k_cu_122bf812_76704cuda3std6ranges3__45__cpo9iter_moveE,(_ZN39_INTERNAL_b8e160e5_4_k_cu_122bf812_76704cuda3std3__45__cpo5beginE - _ZN39_INTERNAL_b8e160e5_4_k_cu_122bf812_76704cuda3std6ranges3__45__cpo9iter_moveE)
_ZN39_INTERNAL_b8e160e5_4_k_cu_122bf812_76704cuda3std6ranges3__45__cpo9iter_moveE:
	.zero		1
	.type		_ZN39_INTERNAL_b8e160e5_4_k_cu_122bf812_76704cuda3std3__45__cpo5beginE,@object
	.size		_ZN39_INTERNAL_b8e160e5_4_k_cu_122bf812_76704cuda3std3__45__cpo5beginE,(_ZN39_INTERNAL_b8e160e5_4_k_cu_122bf812_76704cuda3std3__441_GLOBAL__N__b8e160e5_4_k_cu_122bf812_76706ignoreE - _ZN39_INTERNAL_b8e160e5_4_k_cu_122bf812_76704cuda3std3__45__cpo5beginE)
_ZN39_INTERNAL_b8e160e5_4_k_cu_122bf812_76704cuda3std3__45__cpo5beginE:
	.zero		1
	.type		_ZN39_INTERNAL_b8e160e5_4_k_cu_122bf812_76704cuda3std3__441_GLOBAL__N__b8e160e5_4_k_cu_122bf812_76706ignoreE,@object
	.size		_ZN39_INTERNAL_b8e160e5_4_k_cu_122bf812_76704cuda3std3__441_GLOBAL__N__b8e160e5_4_k_cu_122bf812_76706ignoreE,(_ZN39_INTERNAL_b8e160e5_4_k_cu_122bf812_76704cute7productE - _ZN39_INTERNAL_b8e160e5_4_k_cu_122bf812_76704cuda3std3__441_GLOBAL__N__b8e160e5_4_k_cu_122bf812_76706ignoreE)
_ZN39_INTERNAL_b8e160e5_4_k_cu_122bf812_76704cuda3std3__441_GLOBAL__N__b8e160e5_4_k_cu_122bf812_76706ignoreE:
	.zero		1
	.type		_ZN39_INTERNAL_b8e160e5_4_k_cu_122bf812_76704cute7productE,@object
	.size		_ZN39_INTERNAL_b8e160e5_4_k_cu_122bf812_76704cute7productE,(_ZN39_INTERNAL_b8e160e5_4_k_cu_122bf812_76704cuda3std3__45__cpo3endE - _ZN39_INTERNAL_b8e160e5_4_k_cu_122bf812_76704cute7productE)
_ZN39_INTERNAL_b8e160e5_4_k_cu_122bf812_76704cute7productE:
	.zero		1
	.type		_ZN39_INTERNAL_b8e160e5_4_k_cu_122bf812_76704cuda3std3__45__cpo3endE,@object
	.size		_ZN39_INTERNAL_b8e160e5_4_k_cu_122bf812_76704cuda3std3__45__cpo3endE,(_ZN39_INTERNAL_b8e160e5_4_k_cu_122bf812_76704cuda3std3__419piecewise_constructE - _ZN39_INTERNAL_b8e160e5_4_k_cu_122bf812_76704cuda3std3__45__cpo3endE)
_ZN39_INTERNAL_b8e160e5_4_k_cu_122bf812_76704cuda3std3__45__cpo3endE:
	.zero		1
	.type		_ZN39_INTERNAL_b8e160e5_4_k_cu_122bf812_76704cuda3std3__419piecewise_constructE,@object
	.size		_ZN39_INTERNAL_b8e160e5_4_k_cu_122bf812_76704cuda3std3__419piecewise_constructE,(_ZN39_INTERNAL_b8e160e5_4_k_cu_122bf812_76704cuda3std3__45__cpo4cendE - _ZN39_INTERNAL_b8e160e5_4_k_cu_122bf812_76704cuda3std3__419piecewise_constructE)
_ZN39_INTERNAL_b8e160e5_4_k_cu_122bf812_76704cuda3std3__419piecewise_constructE:
	.zero		1
	.type		_ZN39_INTERNAL_b8e160e5_4_k_cu_122bf812_76704cuda3std3__45__cpo4cendE,@object
	.size		_ZN39_INTERNAL_b8e160e5_4_k_cu_122bf812_76704cuda3std3__45__cpo4cendE,(_ZN39_INTERNAL_b8e160e5_4_k_cu_122bf812_76704cuda3std6ranges3__45__cpo4swapE - _ZN39_INTERNAL_b8e160e5_4_k_cu_122bf812_76704cuda3std3__45__cpo4cendE)
_ZN39_INTERNAL_b8e160e5_4_k_cu_122bf812_76704cuda3std3__45__cpo4cendE:
	.zero		1
	.type		_ZN39_INTERNAL_b8e160e5_4_k_cu_122bf812_76704cuda3std6ranges3__45__cpo4swapE,@object
	.size		_ZN39_INTERNAL_b8e160e5_4_k_cu_122bf812_76704cuda3std6ranges3__45__cpo4swapE,(.L_10 - _ZN39_INTERNAL_b8e160e5_4_k_cu_122bf812_76704cuda3std6ranges3__45__cpo4swapE)
_ZN39_INTERNAL_b8e160e5_4_k_cu_122bf812_76704cuda3std6ranges3__45__cpo4swapE:
	.zero		1
.L_10:


//--------------------- .nv.constant0._ZN7cutlass13device_kernelINS_4gemm6kernel13GemmUniversalIN4cute5tupleIJiiiiEEENS1_10collective13CollectiveMmaINS1_35MainloopSm100TmaUmmaWarpSpecializedILi3ELi2ELi4ENS5_IJNS4_1CILi2EEENSA_ILi1EEESC_EEEEENS5_IJNSA_ILi64EEENSA_ILi256EEESF_EEENS_6half_tENS5_IJlSC_lEEESI_SJ_NS4_8TiledMMAINS4_8MMA_AtomIJNS4_20SM100_MMA_F16BF16_SSISI_SI_fLi64ELi256ELNS4_4UMMA5MajorE0ELSO_0ELNSN_7ScaleInE0ELSP_0EEEEEENS4_6LayoutINS5_IJSC_SC_SC_EEENS5_IJNSA_ILi0EEESU_SU_EEEEENS5_IJNS4_10UnderscoreESX_SX_EEEEENS4_13SM90_TMA_LOADENS4_14ComposedLayoutINS4_7SwizzleILi3ELi4ELi3EEENS4_18smem_ptr_flag_bitsILi16EEENSS_INS5_IJNSA_ILi8EEESF_EEENS5_IJSF_SC_EEEEEEEvNS4_8identityENS4_23SM90_TMA_LOAD_MULTICASTES1A_vS1B_EENS_8epilogue10collective18CollectiveEpilogueINS1E_23Sm100TmaWarpSpecializedILi4ELi2ELi32ELb1ELb0EEEJSH_NS5_IJNSS_ISF_SC_EES1J_EEESI_SJ_SI_SJ_NS1E_6fusion15FusionCallbacksIS1I_NS1L_17LinearCombinationISI_fSI_fLNS_15FloatRoundStyleE2EEESH_S1K_JEEENS4_5SM1004TMEM4LOAD26SM100_TMEM_LOAD_16dp256b8xES10_S1A_NS4_17SM75_U32x4_LDSM_NENS4_14SM90_TMA_STOREES1A_NS4_17SM90_U32x4_STSM_NENS4_39AutoVectorizingCopyWithAssumedAlignmentILi128EEEEEEvvEEEEvNT_6ParamsE --------------------------
	.section	.nv.constant0._ZN7cutlass13device_kernelINS_4gemm6kernel13GemmUniversalIN4cute5tupleIJiiiiEEENS1_10collective13CollectiveMmaINS1_35MainloopSm100TmaUmmaWarpSpecializedILi3ELi2ELi4ENS5_IJNS4_1CILi2EEENSA_ILi1EEESC_EEEEENS5_IJNSA_ILi64EEENSA_ILi256EEESF_EEENS_6half_tENS5_IJlSC_lEEESI_SJ_NS4_8TiledMMAINS4_8MMA_AtomIJNS4_20SM100_MMA_F16BF16_SSISI_SI_fLi64ELi256ELNS4_4UMMA5MajorE0ELSO_0ELNSN_7ScaleInE0ELSP_0EEEEEENS4_6LayoutINS5_IJSC_SC_SC_EEENS5_IJNSA_ILi0EEESU_SU_EEEEENS5_IJNS4_10UnderscoreESX_SX_EEEEENS4_13SM90_TMA_LOADENS4_14ComposedLayoutINS4_7SwizzleILi3ELi4ELi3EEENS4_18smem_ptr_flag_bitsILi16EEENSS_INS5_IJNSA_ILi8EEESF_EEENS5_IJSF_SC_EEEEEEEvNS4_8identityENS4_23SM90_TMA_LOAD_MULTICASTES1A_vS1B_EENS_8epilogue10collective18CollectiveEpilogueINS1E_23Sm100TmaWarpSpecializedILi4ELi2ELi32ELb1ELb0EEEJSH_NS5_IJNSS_ISF_SC_EES1J_EEESI_SJ_SI_SJ_NS1E_6fusion15FusionCallbacksIS1I_NS1L_17LinearCombinationISI_fSI_fLNS_15FloatRoundStyleE2EEESH_S1K_JEEENS4_5SM1004TMEM4LOAD26SM100_TMEM_LOAD_16dp256b8xES10_S1A_NS4_17SM75_U32x4_LDSM_NENS4_14SM90_TMA_STOREES1A_NS4_17SM90_U32x4_STSM_NENS4_39AutoVectorizingCopyWithAssumedAlignmentILi128EEEEEEvvEEEEvNT_6ParamsE,"a",@progbits
	.sectionflags	@""
	.align	4
.nv.constant0._ZN7cutlass13device_kernelINS_4gemm6kernel13GemmUniversalIN4cute5tupleIJiiiiEEENS1_10collective13CollectiveMmaINS1_35MainloopSm100TmaUmmaWarpSpecializedILi3ELi2ELi4ENS5_IJNS4_1CILi2EEENSA_ILi1EEESC_EEEEENS5_IJNSA_ILi64EEENSA_ILi256EEESF_EEENS_6half_tENS5_IJlSC_lEEESI_SJ_NS4_8TiledMMAINS4_8MMA_AtomIJNS4_20SM100_MMA_F16BF16_SSISI_SI_fLi64ELi256ELNS4_4UMMA5MajorE0ELSO_0ELNSN_7ScaleInE0ELSP_0EEEEEENS4_6LayoutINS5_IJSC_SC_SC_EEENS5_IJNSA_ILi0EEESU_SU_EEEEENS5_IJNS4_10UnderscoreESX_SX_EEEEENS4_13SM90_TMA_LOADENS4_14ComposedLayoutINS4_7SwizzleILi3ELi4ELi3EEENS4_18smem_ptr_flag_bitsILi16EEENSS_INS5_IJNSA_ILi8EEESF_EEENS5_IJSF_SC_EEEEEEEvNS4_8identityENS4_23SM90_TMA_LOAD_MULTICASTES1A_vS1B_EENS_8epilogue10collective18CollectiveEpilogueINS1E_23Sm100TmaWarpSpecializedILi4ELi2ELi32ELb1ELb0EEEJSH_NS5_IJNSS_ISF_SC_EES1J_EEESI_SJ_SI_SJ_NS1E_6fusion15FusionCallbacksIS1I_NS1L_17LinearCombinationISI_fSI_fLNS_15FloatRoundStyleE2EEESH_S1K_JEEENS4_5SM1004TMEM4LOAD26SM100_TMEM_LOAD_16dp256b8xES10_S1A_NS4_17SM75_U32x4_LDSM_NENS4_14SM90_TMA_STOREES1A_NS4_17SM90_U32x4_STSM_NENS4_39AutoVectorizingCopyWithAssumedAlignmentILi128EEEEEEvvEEEEvNT_6ParamsE:
	.zero		2944


//--------------------- SYMBOLS --------------------------

	.type		.nv.reservedSmem.offset0,@object
	.size		.nv.reservedSmem.offset0,0x4
	.type		.nv.reservedSmem.cap,@object
	.size		.nv.reservedSmem.cap,0x4
	.type		__assertfail,@function
